// auto-generated by cutlass_sweep.fmha — config: {"arch": "sm_90", "direction": "fwd", "dtype": "bf16", "head_dim": 64, "mask": "none", "schedule": "tma", "tile_kv": 64, "tile_q": 64}
#include "cutlass/cutlass.h"
#include "cute/tensor.hpp"
#include "cutlass/device_kernel.h"
#include "cutlass/kernel_hardware_info.h"
#include "88_hopper_fmha/collective/fmha_fusion.hpp"
#include "88_hopper_fmha/kernel/fmha_kernel_builder.hpp"

using namespace cute;
using Element = cutlass::bfloat16_t;
using TileShape = Shape<_64, _64, _64>;
using StrideQ = cute::tuple<int, _1, cute::tuple<int, int>>;
using StrideK = cute::tuple<int, _1, cute::tuple<int, int>>;
using StrideV = cute::tuple<int, cute::_1, cute::tuple<int, int>>;

using Kernel = typename cutlass::fmha::kernel::FmhaBuilder<
    Element, float, float,
    TileShape, StrideQ, StrideK, StrideV,
    cutlass::fmha::collective::DefaultFusion,
    cutlass::gemm::KernelTma
  >::Kernel;

auto* _anchor = &cutlass::device_kernel<Kernel>;


// ===== COMPILED SASS (sm_90a) =====

	.target	sm_90a

	.elftype	@"ET_EXEC"


//--------------------- .note.nv.tkinfo           --------------------------
	.section	.note.nv.tkinfo,"",@"SHT_NOTE"
	.sectionflags	@"SHF_NOTE_NV_TKINFO"
	.tkinfo
        /*0018*/ 	.word	0x00000002
        /*0030*/ 	.string	""
        /*0030*/ 	.string	"ptxas"
        /*0030*/ 	.string	"Cuda compilation tools, release 13.0, V13.0.88"
        /*0030*/ 	.string	"Build cuda_13.0.r13.0/compiler.36424714_0"
        /*0030*/ 	.string	"-arch sm_90a -m 64 "



//--------------------- .note.nv.cuinfo           --------------------------
	.section	.note.nv.cuinfo,"",@"SHT_NOTE"
	.sectionflags	@"SHF_NOTE_NV_CUINFO"
        /*0018*/ 	.short	0x0002
        /*001a*/ 	.short	0x005a
        /*001c*/ 	.short	0x0082
	.zero		2


//--------------------- .nv.info                  --------------------------
	.section	.nv.info,"",@"SHT_CUDA_INFO"
	.align	4


	//----- nvinfo : EIATTR_REGCOUNT
	.align		4
        /*0000*/ 	.byte	0x04, 0x2f
        /*0002*/ 	.short	(.L_15 - .L_14)
	.align		4
.L_14:
        /*0004*/ 	.word	index@(_ZN7cutlass13device_kernelINS_4fmha6kernel13FmhaKernelTmaINS1_10collective15FmhaMainloopTmaINS_10bfloat16_tEfN4cute5tupleIJNS7_1CILi64EEESA_SA_EEENS4_13DefaultFusionEJEEENS4_15FmhaFwdEpilogueIS6_fSB_EEJEEEEEvNT_6ParamsE)
        /*0008*/ 	.word	0x0000005e


	//----- nvinfo : EIATTR_FRAME_SIZE
	.align		4
.L_15:
        /*000c*/ 	.byte	0x04, 0x11
        /*000e*/ 	.short	(.L_17 - .L_16)
	.align		4
.L_16:
        /*0010*/ 	.word	index@($__internal_0_$__cuda_sm20_rcp_rn_f32_slowpath)
        /*0014*/ 	.word	0x00000000


	//----- nvinfo : EIATTR_FRAME_SIZE
	.align		4
.L_17:
        /*0018*/ 	.byte	0x04, 0x11
        /*001a*/ 	.short	(.L_19 - .L_18)
	.align		4
.L_18:
        /*001c*/ 	.word	index@(_ZN7cutlass13device_kernelINS_4fmha6kernel13FmhaKernelTmaINS1_10collective15FmhaMainloopTmaINS_10bfloat16_tEfN4cute5tupleIJNS7_1CILi64EEESA_SA_EEENS4_13DefaultFusionEJEEENS4_15FmhaFwdEpilogueIS6_fSB_EEJEEEEEvNT_6ParamsE)
        /*0020*/ 	.word	0x00000000


	//----- nvinfo : EIATTR_MIN_STACK_SIZE
	.align		4
.L_19:
        /*0024*/ 	.byte	0x04, 0x12
        /*0026*/ 	.short	(.L_21 - .L_20)
	.align		4
.L_20:
        /*0028*/ 	.word	index@(_ZN7cutlass13device_kernelINS_4fmha6kernel13FmhaKernelTmaINS1_10collective15FmhaMainloopTmaINS_10bfloat16_tEfN4cute5tupleIJNS7_1CILi64EEESA_SA_EEENS4_13DefaultFusionEJEEENS4_15FmhaFwdEpilogueIS6_fSB_EEJEEEEEvNT_6ParamsE)
        /*002c*/ 	.word	0x00000000
.L_21:


//--------------------- .nv.compat                --------------------------
	.section	.nv.compat,"",@"SHT_CUDA_COMPAT_INFO"
	.align	4
        /*0000*/ 	.byte	0x02, 0x09, 0x01, 0x00, 0x02, 0x02, 0x04, 0x00, 0x02, 0x05, 0x05, 0x00, 0x03, 0x07, 0x01, 0x01
        /*0010*/ 	.byte	0x02, 0x03, 0x01, 0x00, 0x02, 0x06, 0x01, 0x00, 0x04, 0x0b, 0x08, 0x00, 0x00, 0x00, 0x00, 0x00
        /*0020*/ 	.byte	0x00, 0x00, 0x00, 0x00


//--------------------- .nv.info._ZN7cutlass13device_kernelINS_4fmha6kernel13FmhaKernelTmaINS1_10collective15FmhaMainloopTmaINS_10bfloat16_tEfN4cute5tupleIJNS7_1CILi64EEESA_SA_EEENS4_13DefaultFusionEJEEENS4_15FmhaFwdEpilogueIS6_fSB_EEJEEEEEvNT_6ParamsE --------------------------
	.section	.nv.info._ZN7cutlass13device_kernelINS_4fmha6kernel13FmhaKernelTmaINS1_10collective15FmhaMainloopTmaINS_10bfloat16_tEfN4cute5tupleIJNS7_1CILi64EEESA_SA_EEENS4_13DefaultFusionEJEEENS4_15FmhaFwdEpilogueIS6_fSB_EEJEEEEEvNT_6ParamsE,"",@"SHT_CUDA_INFO"
	.sectionflags	@""
	.align	4


	//----- nvinfo : EIATTR_CUDA_API_VERSION
	.align		4
        /*0000*/ 	.byte	0x04, 0x37
        /*0002*/ 	.short	(.L_23 - .L_22)
.L_22:
        /*0004*/ 	.word	0x00000082


	//----- nvinfo : EIATTR_KPARAM_INFO
	.align		4
.L_23:
        /*0008*/ 	.byte	0x04, 0x17
        /*000a*/ 	.short	(.L_25 - .L_24)
.L_24:
        /*000c*/ 	.word	0x00000000
        /*0010*/ 	.short	0x0000
        /*0012*/ 	.short	0x0070
        /*0014*/ 	.byte	0x00, 0xf0, 0x01, 0x20


	//----- nvinfo : EIATTR_SPARSE_MMA_MASK
	.align		4
.L_25:
        /*0018*/ 	.byte	0x03, 0x50
        /*001a*/ 	.short	0x0000


	//----- nvinfo : EIATTR_MAXREG_COUNT
	.align		4
        /*001c*/ 	.byte	0x03, 0x1b
        /*001e*/ 	.short	0x00ff


	//----- nvinfo : EIATTR_NUM_BARRIERS
	.align		4
        /*0020*/ 	.byte	0x02, 0x4c
        /*0022*/ 	.byte	0x02
	.zero		1


	//----- nvinfo : EIATTR_EXTERNS
	.align		4
        /*0024*/ 	.byte	0x04, 0x0f
        /*0026*/ 	.short	(.L_27 - .L_26)


	//   ....[0]....
	.align		4
.L_26:
        /*0028*/ 	.word	index@(__assertfail)


	//----- nvinfo : EIATTR_MERCURY_ISA_VERSION
	.align		4
.L_27:
        /*002c*/ 	.byte	0x03, 0x5f
        /*002e*/ 	.short	0x0101


	//----- nvinfo : EIATTR_COOP_GROUP_MASK_REGIDS
	.align		4
        /*0030*/ 	.byte	0x04, 0x29
        /*0032*/ 	.short	(.L_29 - .L_28)


	//   ....[0]....
.L_28:
        /*0034*/ 	.word	0xffffffff


	//   ....[1]....
        /*0038*/ 	.word	0xffffffff


	//   ....[2]....
        /*003c*/ 	.word	0xffffffff


	//   ....[3]....
        /*0040*/ 	.word	0xffffffff


	//   ....[4]....
        /*0044*/ 	.word	0xffffffff


	//   ....[5]....
        /*0048*/ 	.word	0xffffffff


	//   ....[6]....
        /*004c*/ 	.word	0xffffffff


	//   ....[7]....
        /*0050*/ 	.word	0xffffffff


	//   ....[8]....
        /*0054*/ 	.word	0xffffffff


	//   ....[9]....
        /*0058*/ 	.word	0xffffffff


	//   ....[10]....
        /*005c*/ 	.word	0xffffffff


	//   ....[11]....
        /*0060*/ 	.word	0xffffffff


	//   ....[12]....
        /*0064*/ 	.word	0xffffffff


	//   ....[13]....
        /*0068*/ 	.word	0xffffffff


	//   ....[14]....
        /*006c*/ 	.word	0xffffffff


	//   ....[15]....
        /*0070*/ 	.word	0xffffffff


	//   ....[16]....
        /*0074*/ 	.word	0xffffffff


	//----- nvinfo : EIATTR_COOP_GROUP_INSTR_OFFSETS
	.align		4
.L_29:
        /*0078*/ 	.byte	0x04, 0x28
        /*007a*/ 	.short	(.L_31 - .L_30)


	//   ....[0]....
.L_30:
        /*007c*/ 	.word	0x00000050


	//   ....[1]....
        /*0080*/ 	.word	0x00000140


	//   ....[2]....
        /*0084*/ 	.word	0x00000270


	//   ....[3]....
        /*0088*/ 	.word	0x00000410


	//   ....[4]....
        /*008c*/ 	.word	0x00000570


	//   ....[5]....
        /*0090*/ 	.word	0x000015c0


	//   ....[6]....
        /*0094*/ 	.word	0x00001620


	//   ....[7]....
        /*0098*/ 	.word	0x00001640


	//   ....[8]....
        /*009c*/ 	.word	0x00001660


	//   ....[9]....
        /*00a0*/ 	.word	0x00002ce0


	//   ....[10]....
        /*00a4*/ 	.word	0x00002d00


	//   ....[11]....
        /*00a8*/ 	.word	0x00002d30


	//   ....[12]....
        /*00ac*/ 	.word	0x00002d50


	//   ....[13]....
        /*00b0*/ 	.word	0x00004360


	//   ....[14]....
        /*00b4*/ 	.word	0x000043a0


	//   ....[15]....
        /*00b8*/ 	.word	0x000043d0


	//   ....[16]....
        /*00bc*/ 	.word	0x000043f0


	//----- nvinfo : EIATTR_SYSCALL_OFFSETS
	.align		4
.L_31:
        /*00c0*/ 	.byte	0x04, 0x46
        /*00c2*/ 	.short	(.L_33 - .L_32)


	//   ....[0]....
.L_32:
        /*00c4*/ 	.word	0x00004d20


	//   ....[1]....
        /*00c8*/ 	.word	0x00004e40


	//----- nvinfo : EIATTR_MBARRIER_INSTR_OFFSETS
	.align		4
.L_33:
        /*00cc*/ 	.byte	0x04, 0x39
        /*00ce*/ 	.short	(.L_35 - .L_34)


	//   ....[0]....
.L_34:
        /*00d0*/ 	.word	0x00000240
        /*00d4*/ 	.word	0x000000ff
        /*00d8*/ 	.word	0x0000a040
        /*00dc*/ 	.short	0x0100
        /*00de*/ 	.byte	0x08
	.zero		1


	//   ....[1]....
        /*00e0*/ 	.word	0x00000250
        /*00e4*/ 	.word	0x000000ff
        /*00e8*/ 	.word	0x0000a048
        /*00ec*/ 	.short	0x0100
        /*00ee*/ 	.byte	0x08
	.zero		1


	//   ....[2]....
        /*00f0*/ 	.word	0x00000380
        /*00f4*/ 	.word	0x000000ff
        /*00f8*/ 	.word	0x0000a000
        /*00fc*/ 	.short	0x0100
        /*00fe*/ 	.byte	0x08
	.zero		1


	//   ....[3]....
        /*0100*/ 	.word	0x00000390
        /*0104*/ 	.word	0x000000ff
        /*0108*/ 	.word	0x0000a020
        /*010c*/ 	.short	0x0100
        /*010e*/ 	.byte	0x08
	.zero		1


	//   ....[4]....
        /*0110*/ 	.word	0x000003a0
        /*0114*/ 	.word	0x000000ff
        /*0118*/ 	.word	0x0000a008
        /*011c*/ 	.short	0x0100
        /*011e*/ 	.byte	0x08
	.zero		1


	//   ....[5]....
        /*0120*/ 	.word	0x000003b0
        /*0124*/ 	.word	0x000000ff
        /*0128*/ 	.word	0x0000a028
        /*012c*/ 	.short	0x0100
        /*012e*/ 	.byte	0x08
	.zero		1


	//   ....[6]....
        /*0130*/ 	.word	0x000003c0
        /*0134*/ 	.word	0x000000ff
        /*0138*/ 	.word	0x0000a010
        /*013c*/ 	.short	0x0100
        /*013e*/ 	.byte	0x08
	.zero		1


	//   ....[7]....
        /*0140*/ 	.word	0x000003d0
        /*0144*/ 	.word	0x000000ff
        /*0148*/ 	.word	0x0000a030
        /*014c*/ 	.short	0x0100
        /*014e*/ 	.byte	0x08
	.zero		1


	//   ....[8]....
        /*0150*/ 	.word	0x000003e0
        /*0154*/ 	.word	0x000000ff
        /*0158*/ 	.word	0x0000a018
        /*015c*/ 	.short	0x0100
        /*015e*/ 	.byte	0x08
	.zero		1


	//   ....[9]....
        /*0160*/ 	.word	0x000003f0
        /*0164*/ 	.word	0x000000ff
        /*0168*/ 	.word	0x0000a038
        /*016c*/ 	.short	0x0100
        /*016e*/ 	.byte	0x08
	.zero		1


	//   ....[10]....
        /*0170*/ 	.word	0x00000520
        /*0174*/ 	.word	0x000000ff
        /*0178*/ 	.word	0x0000a050
        /*017c*/ 	.short	0x0100
        /*017e*/ 	.byte	0x08
	.zero		1


	//   ....[11]....
        /*0180*/ 	.word	0x00000530
        /*0184*/ 	.word	0x000000ff
        /*0188*/ 	.word	0x0000a060
        /*018c*/ 	.short	0x0100
        /*018e*/ 	.byte	0x08
	.zero		1


	//   ....[12]....
        /*0190*/ 	.word	0x00000540
        /*0194*/ 	.word	0x000000ff
        /*0198*/ 	.word	0x0000a058
        /*019c*/ 	.short	0x0100
        /*019e*/ 	.byte	0x08
	.zero		1


	//   ....[13]....
        /*01a0*/ 	.word	0x00000550
        /*01a4*/ 	.word	0x000000ff
        /*01a8*/ 	.word	0x0000a068
        /*01ac*/ 	.short	0x0100
        /*01ae*/ 	.byte	0x08
	.zero		1


	//   ....[14]....
        /*01b0*/ 	.word	0x00000690
        /*01b4*/ 	.word	0x00000003
        /*01b8*/ 	.word	0x0000a048
        /*01bc*/ 	.short	0x010a
        /*01be*/ 	.byte	0x3f
	.zero		1


	//   ....[15]....
        /*01c0*/ 	.word	0x00000950
        /*01c4*/ 	.word	0x00000000
        /*01c8*/ 	.word	0x0000a020
        /*01cc*/ 	.short	0x010a
        /*01ce*/ 	.byte	0x3f
	.zero		1


	//   ....[16]....
        /*01d0*/ 	.word	0x00000b00
        /*01d4*/ 	.word	0x00000000
        /*01d8*/ 	.word	0x0000a020
        /*01dc*/ 	.short	0x010a
        /*01de*/ 	.byte	0x3f
	.zero		1


	//   ....[17]....
        /*01e0*/ 	.word	0x00000d20
        /*01e4*/ 	.word	0x00000002
        /*01e8*/ 	.word	0x0000a020
        /*01ec*/ 	.short	0x010a
        /*01ee*/ 	.byte	0x3f
	.zero		1


	//   ....[18]....
        /*01f0*/ 	.word	0x00000f30
        /*01f4*/ 	.word	0x00000003
        /*01f8*/ 	.word	0x0000a020
        /*01fc*/ 	.short	0x010a
        /*01fe*/ 	.byte	0x3f
	.zero		1


	//   ....[19]....
        /*0200*/ 	.word	0x00001160
        /*0204*/ 	.word	0x00000002
        /*0208*/ 	.word	0x0000a040
        /*020c*/ 	.short	0x010a
        /*020e*/ 	.byte	0x3f
	.zero		1


	//   ....[20]....
        /*0210*/ 	.word	0x00001180
        /*0214*/ 	.word	0x00000002
        /*0218*/ 	.word	0x0000a000
        /*021c*/ 	.short	0x010a
        /*021e*/ 	.byte	0x3f
	.zero		1


	//   ....[21]....
        /*0220*/ 	.word	0x00001430
        /*0224*/ 	.word	0x00000002
        /*0228*/ 	.word	0x0000a008
        /*022c*/ 	.short	0x010a
        /*022e*/ 	.byte	0x3f
	.zero		1


	//   ....[22]....
        /*0230*/ 	.word	0x00002570
        /*0234*/ 	.word	0x0000000b
        /*0238*/ 	.word	0x00000000
        /*023c*/ 	.short	0x0101
        /*023e*/ 	.byte	0x3f
	.zero		1


	//   ....[23]....
        /*0240*/ 	.word	0x00002630
        /*0244*/ 	.word	0x00000009
        /*0248*/ 	.word	0x0000a000
        /*024c*/ 	.short	0x010a
        /*024e*/ 	.byte	0x3f
	.zero		1


	//   ....[24]....
        /*0250*/ 	.word	0x00002890
        /*0254*/ 	.word	0x00000000
        /*0258*/ 	.word	0x0000a020
        /*025c*/ 	.short	0x010a
        /*025e*/ 	.byte	0x3f
	.zero		1


	//   ....[25]....
        /*0260*/ 	.word	0x00002cf0
        /*0264*/ 	.word	0x00000058
        /*0268*/ 	.word	0x00000000
        /*026c*/ 	.short	0x0101
        /*026e*/ 	.byte	0x3f
	.zero		1


	//   ....[26]....
        /*0270*/ 	.word	0x00002da0
        /*0274*/ 	.word	0x00000014
        /*0278*/ 	.word	0x0000a000
        /*027c*/ 	.short	0x010a
        /*027e*/ 	.byte	0x3f
	.zero		1


	//   ....[27]....
        /*0280*/ 	.word	0x00004000
        /*0284*/ 	.word	0x0000000b
        /*0288*/ 	.word	0x00000000
        /*028c*/ 	.short	0x0101
        /*028e*/ 	.byte	0x3f
	.zero		1


	//   ....[28]....
        /*0290*/ 	.word	0x00004080
        /*0294*/ 	.word	0x0000000b
        /*0298*/ 	.word	0x0000a020
        /*029c*/ 	.short	0x010a
        /*029e*/ 	.byte	0x3f
	.zero		1


	//   ....[29]....
        /*02a0*/ 	.word	0x00005620
        /*02a4*/ 	.word	0x00000003
        /*02a8*/ 	.word	0x0000a048
        /*02ac*/ 	.short	0x010a
        /*02ae*/ 	.byte	0x3f
	.zero		1


	//   ....[30]....
        /*02b0*/ 	.word	0x00005670
        /*02b4*/ 	.word	0x00000000
        /*02b8*/ 	.word	0x0000a020
        /*02bc*/ 	.short	0x010a
        /*02be*/ 	.byte	0x3f
	.zero		1


	//   ....[31]....
        /*02c0*/ 	.word	0x000056c0
        /*02c4*/ 	.word	0x00000000
        /*02c8*/ 	.word	0x0000a020
        /*02cc*/ 	.short	0x010a
        /*02ce*/ 	.byte	0x3f
	.zero		1


	//   ....[32]....
        /*02d0*/ 	.word	0x00005710
        /*02d4*/ 	.word	0x00000002
        /*02d8*/ 	.word	0x0000a020
        /*02dc*/ 	.short	0x010a
        /*02de*/ 	.byte	0x3f
	.zero		1


	//   ....[33]....
        /*02e0*/ 	.word	0x00005760
        /*02e4*/ 	.word	0x00000003
        /*02e8*/ 	.word	0x0000a020
        /*02ec*/ 	.short	0x010a
        /*02ee*/ 	.byte	0x3f
	.zero		1


	//   ....[34]....
        /*02f0*/ 	.word	0x000057b0
        /*02f4*/ 	.word	0x00000002
        /*02f8*/ 	.word	0x0000a040
        /*02fc*/ 	.short	0x010a
        /*02fe*/ 	.byte	0x3f
	.zero		1


	//   ....[35]....
        /*0300*/ 	.word	0x00005800
        /*0304*/ 	.word	0x00000002
        /*0308*/ 	.word	0x0000a000
        /*030c*/ 	.short	0x010a
        /*030e*/ 	.byte	0x3f
	.zero		1


	//   ....[36]....
        /*0310*/ 	.word	0x00005850
        /*0314*/ 	.word	0x00000002
        /*0318*/ 	.word	0x0000a008
        /*031c*/ 	.short	0x010a
        /*031e*/ 	.byte	0x3f
	.zero		1


	//   ....[37]....
        /*0320*/ 	.word	0x000058a0
        /*0324*/ 	.word	0x00000009
        /*0328*/ 	.word	0x0000a000
        /*032c*/ 	.short	0x010a
        /*032e*/ 	.byte	0x3f
	.zero		1


	//   ....[38]....
        /*0330*/ 	.word	0x000058f0
        /*0334*/ 	.word	0x00000000
        /*0338*/ 	.word	0x0000a020
        /*033c*/ 	.short	0x010a
        /*033e*/ 	.byte	0x3f
	.zero		1


	//   ....[39]....
        /*0340*/ 	.word	0x00005940
        /*0344*/ 	.word	0x00000014
        /*0348*/ 	.word	0x0000a000
        /*034c*/ 	.short	0x010a
        /*034e*/ 	.byte	0x3f
	.zero		1


	//   ....[40]....
        /*0350*/ 	.word	0x00005990
        /*0354*/ 	.word	0x0000000b
        /*0358*/ 	.word	0x0000a020
        /*035c*/ 	.short	0x010a
        /*035e*/ 	.byte	0x3f
	.zero		1


	//----- nvinfo : EIATTR_NUM_MBARRIERS
	.align		4
.L_35:
        /*0360*/ 	.byte	0x03, 0x38
        /*0362*/ 	.short	0x000e


	//----- nvinfo : EIATTR_EXIT_INSTR_OFFSETS
	.align		4
        /*0364*/ 	.byte	0x04, 0x1c
        /*0366*/ 	.short	(.L_37 - .L_36)


	//   ....[0]....
.L_36:
        /*0368*/ 	.word	0x00005610


	//----- nvinfo : EIATTR_MAX_THREADS
	.align		4
.L_37:
        /*036c*/ 	.byte	0x04, 0x05
        /*036e*/ 	.short	(.L_39 - .L_38)
.L_38:
        /*0370*/ 	.word	0x00000080
        /*0374*/ 	.word	0x00000001
        /*0378*/ 	.word	0x00000001


	//----- nvinfo : EIATTR_CRS_STACK_SIZE
	.align		4
.L_39:
        /*037c*/ 	.byte	0x04, 0x1e
        /*037e*/ 	.short	(.L_41 - .L_40)
.L_40:
        /*0380*/ 	.word	0x00000000


	//----- nvinfo : EIATTR_CBANK_PARAM_SIZE
	.align		4
.L_41:
        /*0384*/ 	.byte	0x03, 0x19
        /*0386*/ 	.short	0x0870


	//----- nvinfo : EIATTR_PARAM_CBANK
	.align		4
        /*0388*/ 	.byte	0x04, 0x0a
        /*038a*/ 	.short	(.L_43 - .L_42)
	.align		4
.L_42:
        /*038c*/ 	.word	index@(.nv.constant0._ZN7cutlass13device_kernelINS_4fmha6kernel13FmhaKernelTmaINS1_10collective15FmhaMainloopTmaINS_10bfloat16_tEfN4cute5tupleIJNS7_1CILi64EEESA_SA_EEENS4_13DefaultFusionEJEEENS4_15FmhaFwdEpilogueIS6_fSB_EEJEEEEEvNT_6ParamsE)
        /*0390*/ 	.short	0x0210
        /*0392*/ 	.short	0x0870


	//----- nvinfo : EIATTR_SW_WAR
	.align		4
.L_43:
        /*0394*/ 	.byte	0x04, 0x36
        /*0396*/ 	.short	(.L_45 - .L_44)
.L_44:
        /*0398*/ 	.word	0x00000008
.L_45:


//--------------------- .nv.callgraph             --------------------------
	.section	.nv.callgraph,"",@"SHT_CUDA_CALLGRAPH"
	.align	4
	.sectionentsize	8
	.align		4
        /*0000*/ 	.word	0x00000000
	.align		4
        /*0004*/ 	.word	0xffffffff
	.align		4
        /*0008*/ 	.word	index@(_ZN7cutlass13device_kernelINS_4fmha6kernel13FmhaKernelTmaINS1_10collective15FmhaMainloopTmaINS_10bfloat16_tEfN4cute5tupleIJNS7_1CILi64EEESA_SA_EEENS4_13DefaultFusionEJEEENS4_15FmhaFwdEpilogueIS6_fSB_EEJEEEEEvNT_6ParamsE)
	.align		4
        /*000c*/ 	.word	index@(__assertfail)
	.align		4
        /*0010*/ 	.word	0x00000000
	.align		4
        /*0014*/ 	.word	0xfffffffe
	.align		4
        /*0018*/ 	.word	0x00000000
	.align		4
        /*001c*/ 	.word	0xfffffffd
	.align		4
        /*0020*/ 	.word	0x00000000
	.align		4
        /*0024*/ 	.word	0xfffffffc


//--------------------- .nv.constant4             --------------------------
	.section	.nv.constant4,"a",@progbits
	.align	8
	.align		8
.nv.constant4:
        /*0000*/ 	.dword	__assertfail
	.align		8
        /*0008*/ 	.dword	__unnamed_1
	.align		8
        /*0010*/ 	.dword	_ZN39_INTERNAL_43bee36f_4_k_cu_de2adee1_27514cuda3std3__45__cpo5beginE
	.align		8
        /*0018*/ 	.dword	_ZN39_INTERNAL_43bee36f_4_k_cu_de2adee1_27514cuda3std3__45__cpo3endE
	.align		8
        /*0020*/ 	.dword	_ZN39_INTERNAL_43bee36f_4_k_cu_de2adee1_27514cuda3std3__45__cpo6cbeginE
	.align		8
        /*0028*/ 	.dword	_ZN39_INTERNAL_43bee36f_4_k_cu_de2adee1_27514cuda3std3__45__cpo4cendE
	.align		8
        /*0030*/ 	.dword	_ZN39_INTERNAL_43bee36f_4_k_cu_de2adee1_27514cuda3std3__441_GLOBAL__N__43bee36f_4_k_cu_de2adee1_27516ignoreE
	.align		8
        /*0038*/ 	.dword	_ZN39_INTERNAL_43bee36f_4_k_cu_de2adee1_27514cuda3std3__419piecewise_constructE
	.align		8
        /*0040*/ 	.dword	_ZN39_INTERNAL_43bee36f_4_k_cu_de2adee1_27514cuda3std3__48in_placeE
	.align		8
        /*0048*/ 	.dword	_ZN39_INTERNAL_43bee36f_4_k_cu_de2adee1_27514cuda3std6ranges3__45__cpo4swapE
	.align		8
        /*0050*/ 	.dword	_ZN39_INTERNAL_43bee36f_4_k_cu_de2adee1_27514cuda3std6ranges3__45__cpo9iter_moveE
	.align		8
        /*0058*/ 	.dword	_ZN39_INTERNAL_43bee36f_4_k_cu_de2adee1_27514cute7productE
	.align		8
        /*0060*/ 	.dword	_ZN39_INTERNAL_43bee36f_4_k_cu_de2adee1_27514cute1_E
	.align		8
        /*0068*/ 	.dword	$str$23
	.align		8
        /*0070*/ 	.dword	$str$24


//--------------------- .text._ZN7cutlass13device_kernelINS_4fmha6kernel13FmhaKernelTmaINS1_10collective15FmhaMainloopTmaINS_10bfloat16_tEfN4cute5tupleIJNS7_1CILi64EEESA_SA_EEENS4_13DefaultFusionEJEEENS4_15FmhaFwdEpilogueIS6_fSB_EEJEEEEEvNT_6ParamsE --------------------------
	.section	.text._ZN7cutlass13device_kernelINS_4fmha6kernel13FmhaKernelTmaINS1_10collective15FmhaMainloopTmaINS_10bfloat16_tEfN4cute5tupleIJNS7_1CILi64EEESA_SA_EEENS4_13DefaultFusionEJEEENS4_15FmhaFwdEpilogueIS6_fSB_EEJEEEEEvNT_6ParamsE,"ax",@progbits
	.align	128
.text._ZN7cutlass13device_kernelINS_4fmha6kernel13FmhaKernelTmaINS1_10collective15FmhaMainloopTmaINS_10bfloat16_tEfN4cute5tupleIJNS7_1CILi64EEESA_SA_EEENS4_13DefaultFusionEJEEENS4_15FmhaFwdEpilogueIS6_fSB_EEJEEEEEvNT_6ParamsE:
        .type           _ZN7cutlass13device_kernelINS_4fmha6kernel13FmhaKernelTmaINS1_10collective15FmhaMainloopTmaINS_10bfloat16_tEfN4cute5tupleIJNS7_1CILi64EEESA_SA_EEENS4_13DefaultFusionEJEEENS4_15FmhaFwdEpilogueIS6_fSB_EEJEEEEEvNT_6ParamsE,@function
        .size           _ZN7cutlass13device_kernelINS_4fmha6kernel13FmhaKernelTmaINS1_10collective15FmhaMainloopTmaINS_10bfloat16_tEfN4cute5tupleIJNS7_1CILi64EEESA_SA_EEENS4_13DefaultFusionEJEEENS4_15FmhaFwdEpilogueIS6_fSB_EEJEEEEEvNT_6ParamsE,(.L_x_76 - _ZN7cutlass13device_kernelINS_4fmha6kernel13FmhaKernelTmaINS1_10collective15FmhaMainloopTmaINS_10bfloat16_tEfN4cute5tupleIJNS7_1CILi64EEESA_SA_EEENS4_13DefaultFusionEJEEENS4_15FmhaFwdEpilogueIS6_fSB_EEJEEEEEvNT_6ParamsE)
        .other          _ZN7cutlass13device_kernelINS_4fmha6kernel13FmhaKernelTmaINS1_10collective15FmhaMainloopTmaINS_10bfloat16_tEfN4cute5tupleIJNS7_1CILi64EEESA_SA_EEENS4_13DefaultFusionEJEEENS4_15FmhaFwdEpilogueIS6_fSB_EEJEEEEEvNT_6ParamsE,@"STO_CUDA_ENTRY STV_DEFAULT"
_ZN7cutlass13device_kernelINS_4fmha6kernel13FmhaKernelTmaINS1_10collective15FmhaMainloopTmaINS_10bfloat16_tEfN4cute5tupleIJNS7_1CILi64EEESA_SA_EEENS4_13DefaultFusionEJEEENS4_15FmhaFwdEpilogueIS6_fSB_EEJEEEEEvNT_6ParamsE:
[----:B------:R-:W1:Y:S01]  /*0000*/  LDC R1, c[0x0][0x28] ;  /* 0x00000a00ff017b82 */ /* 0x000e620000000800 */
[----:B------:R-:W2:Y:S01]  /*0010*/  S2R R10, SR_TID.X ;  /* 0x00000000000a7919 */ /* 0x000ea20000002100 */
[----:B------:R-:W-:Y:S01]  /*0020*/  ELECT P0, URZ, PT ;  /* 0x00000000003f782f */ /* 0x000fe20003800000 */
[----:B------:R-:W-:Y:S01]  /*0030*/  BSSY B0, `(.L_x_0) ;  /* 0x0000010000007945 */ /* 0x000fe20003800000 */
[----:B--2---:R-:W-:-:S05]  /*0040*/  SHF.R.U32.HI R8, RZ, 0x5, R10 ;  /* 0x00000005ff087819 */ /* 0x004fca000001160a */
[----:B------:R-:W2:Y:S02]  /*0050*/  SHFL.IDX PT, R0, R8, RZ, 0x1f ;  /* 0x00001fff08007589 */ /* 0x000ea400000e0000 */
[----:B--2---:R-:W-:-:S13]  /*0060*/  ISETP.NE.OR P0, PT, R0, RZ, !P0 ;  /* 0x000000ff0000720c */ /* 0x004fda0004705670 */
[----:B-1----:R-:W-:Y:S05]  /*0070*/  @P0 BRA `(.L_x_1) ;  /* 0x00000000002c0947 */ /* 0x002fea0003800000 */
[----:B------:R-:W-:Y:S02]  /*0080*/  ULDC.64 UR4, c[0x0][0x198] ;  /* 0x0000660000047ab9 */ /* 0x000fe40000000a00 */
[----:B------:R-:W-:Y:S02]  /*0090*/  UIADD3 UR6, UP0, UR4, 0xf0, URZ ;  /* 0x000000f004067890 */ /* 0x000fe4000ff1e03f */
[----:B------:R-:W-:Y:S02]  /*00a0*/  UIADD3 UR8, UP1, UR4, 0x1f0, URZ ;  /* 0x000001f004087890 */ /* 0x000fe4000ff3e03f */
[----:B------:R-:W-:Y:S02]  /*00b0*/  UIADD3 UR4, UP2, UR4, 0x2f0, URZ ;  /* 0x000002f004047890 */ /* 0x000fe4000ff5e03f */
[----:B------:R-:W-:Y:S02]  /*00c0*/  UIADD3.X UR7, URZ, UR5, URZ, UP0, !UPT ;  /* 0x000000053f077290 */ /* 0x000fe400087fe43f */
[----:B------:R-:W-:-:S02]  /*00d0*/  UIADD3.X UR9, URZ, UR5, URZ, UP1, !UPT ;  /* 0x000000053f097290 */ /* 0x000fc40008ffe43f */
[----:B------:R-:W-:-:S05]  /*00e0*/  UIADD3.X UR5, URZ, UR5, URZ, UP2, !UPT ;  /* 0x000000053f057290 */ /* 0x000fca00097fe43f */
[----:B------:R1:W-:Y:S02]  /*00f0*/  UTMACCTL.PF [UR6] ;  /* 0x00000000060079b9 */ /* 0x0003e40008040000 */
[----:B------:R1:W-:Y:S02]  /*0100*/  UTMACCTL.PF [UR8] ;  /* 0x00000000080079b9 */ /* 0x0003e40008040000 */
[----:B------:R1:W-:Y:S02]  /*0110*/  UTMACCTL.PF [UR4] ;  /* 0x00000000040079b9 */ /* 0x0003e40008040000 */
[----:B-1----:R-:W-:Y:S01]  /*0120*/  NOP ;  /* 0x0000000000007918 */ /* 0x002fe20000000000 */
.L_x_1:
[----:B------:R-:W-:Y:S05]  /*0130*/  BSYNC B0 ;  /* 0x0000000000007941 */ /* 0x000fea0003800000 */
.L_x_0:
[----:B------:R-:W1:Y:S02]  /*0140*/  SHFL.IDX PT, R0, R8, RZ, 0x1f ;  /* 0x00001fff08007589 */ /* 0x000e6400000e0000 */
[----:B-1----:R-:W-:-:S13]  /*0150*/  ISETP.NE.AND P0, PT, R0, RZ, PT ;  /* 0x000000ff0000720c */ /* 0x002fda0003f05270 */
[----:B------:R-:W-:Y:S05]  /*0160*/  @P0 BRA `(.L_x_2) ;  /* 0x0000000000400947 */ /* 0x000fea0003800000 */
[----:B------:R-:W1:Y:S01]  /*0170*/  S2UR UR8, SR_CgaCtaId ;  /* 0x00000000000879c3 */ /* 0x000e620000008800 */
[----:B------:R-:W-:Y:S01]  /*0180*/  UMOV UR4, 0x400 ;  /* 0x0000040000047882 */ /* 0x000fe20000000000 */
[----:B------:R-:W-:Y:S01]  /*0190*/  UMOV UR5, 0x1 ;  /* 0x0000000100057882 */ /* 0x000fe20000000000 */
[----:B------:R-:W-:Y:S01]  /*01a0*/  UMOV UR6, 0x80 ;  /* 0x0000008000067882 */ /* 0x000fe20000000000 */
[----:B------:R-:W-:Y:S01]  /*01b0*/  ELECT P0, URZ, PT ;  /* 0x00000000003f782f */ /* 0x000fe20003800000 */
[----:B------:R-:W-:-:S04]  /*01c0*/  UIADD3 UR6, -UR6, 0x100000, URZ ;  /* 0x0010000006067890 */ /* 0x000fc8000fffe13f */
[----:B------:R-:W-:Y:S02]  /*01d0*/  USHF.L.U32 UR7, UR6, 0xb, URZ ;  /* 0x0000000b06077899 */ /* 0x000fe4000800063f */
[----:B------:R-:W-:Y:S02]  /*01e0*/  USHF.L.U32 UR6, UR6, 0x1, URZ ;  /* 0x0000000106067899 */ /* 0x000fe4000800063f */
[----:B-1----:R-:W-:Y:S02]  /*01f0*/  ULEA UR8, UR8, UR4, 0x18 ;  /* 0x0000000408087291 */ /* 0x002fe4000f8ec03f */
[----:B------:R-:W-:-:S04]  /*0200*/  UIADD3 UR4, -UR5, 0x100000, URZ ;  /* 0x0010000005047890 */ /* 0x000fc8000fffe13f */
[----:B------:R-:W-:Y:S02]  /*0210*/  USHF.L.U32 UR5, UR4, 0xb, URZ ;  /* 0x0000000b04057899 */ /* 0x000fe4000800063f */
[----:B------:R-:W-:Y:S01]  /*0220*/  USHF.L.U32 UR4, UR4, 0x1, URZ ;  /* 0x0000000104047899 */ /* 0x000fe2000800063f */
[----:B------:R-:W1:Y:S11]  /*0230*/  FENCE.VIEW.ASYNC.S ;  /* 0x00000000000073c6 */ /* 0x000e760000000000 */
[----:B-1----:R1:W2:Y:S01]  /*0240*/  SYNCS.EXCH.64 URZ, [UR8+0xa040], UR4 ;  /* 0x00a04004083f75b2 */ /* 0x0022a20008000100 */
[----:B------:R1:W3:Y:S01]  /*0250*/  SYNCS.EXCH.64 URZ, [UR8+0xa048], UR6 ;  /* 0x00a04806083f75b2 */ /* 0x0002e20008000100 */
[----:B------:R-:W-:Y:S01]  /*0260*/  NOP ;  /* 0x0000000000007918 */ /* 0x000fe20000000000 */
.L_x_2:
[----:B------:R-:W4:Y:S01]  /*0270*/  SHFL.IDX PT, R0, R8, RZ, 0x1f ;  /* 0x00001fff08007589 */ /* 0x000f2200000e0000 */
[----:B------:R-:W-:Y:S01]  /*0280*/  NOP ;  /* 0x0000000000007918 */ /* 0x000fe20000000000 */
[----:B----4-:R-:W-:-:S13]  /*0290*/  ISETP.NE.AND P0, PT, R0, RZ, PT ;  /* 0x000000ff0000720c */ /* 0x010fda0003f05270 */
[----:B------:R-:W-:Y:S05]  /*02a0*/  @P0 BRA `(.L_x_3) ;  /* 0x0000000000580947 */ /* 0x000fea0003800000 */
[----:B-1----:R-:W1:Y:S01]  /*02b0*/  S2UR UR5, SR_CgaCtaId ;  /* 0x00000000000579c3 */ /* 0x002e620000008800 */
[----:B------:R-:W-:Y:S01]  /*02c0*/  UMOV UR4, 0x400 ;  /* 0x0000040000047882 */ /* 0x000fe20000000000 */
[----:B------:R-:W-:Y:S01]  /*02d0*/  UMOV UR6, 0x1 ;  /* 0x0000000100067882 */ /* 0x000fe20000000000 */
[----:B------:R-:W-:Y:S01]  /*02e0*/  UMOV UR7, 0x80 ;  /* 0x0000008000077882 */ /* 0x000fe20000000000 */
[----:B------:R-:W-:Y:S01]  /*02f0*/  ELECT P0, URZ, PT ;  /* 0x00000000003f782f */ /* 0x000fe20003800000 */
[----:B-1----:R-:W-:Y:S02]  /*0300*/  ULEA UR8, UR5, UR4, 0x18 ;  /* 0x0000000405087291 */ /* 0x002fe4000f8ec03f */
[----:B------:R-:W-:-:S04]  /*0310*/  UIADD3 UR4, -UR6, 0x100000, URZ ;  /* 0x0010000006047890 */ /* 0x000fc8000fffe13f */
[----:B------:R-:W-:Y:S02]  /*0320*/  USHF.L.U32 UR5, UR4, 0xb, URZ ;  /* 0x0000000b04057899 */ /* 0x000fe4000800063f */
[----:B------:R-:W-:Y:S02]  /*0330*/  USHF.L.U32 UR4, UR4, 0x1, URZ ;  /* 0x0000000104047899 */ /* 0x000fe4000800063f */
[----:B------:R-:W-:-:S04]  /*0340*/  UIADD3 UR6, -UR7, 0x100000, URZ ;  /* 0x0010000007067890 */ /* 0x000fc8000fffe13f */
[----:B------:R-:W-:Y:S02]  /*0350*/  USHF.L.U32 UR7, UR6, 0xb, URZ ;  /* 0x0000000b06077899 */ /* 0x000fe4000800063f */
[----:B------:R-:W-:Y:S01]  /*0360*/  USHF.L.U32 UR6, UR6, 0x1, URZ ;  /* 0x0000000106067899 */ /* 0x000fe2000800063f */
[----:B------:R-:W1:Y:S03]  /*0370*/  FENCE.VIEW.ASYNC.S ;  /* 0x00000000000073c6 */ /* 0x000e660000000000 */
[----:B-1----:R4:W1:Y:S08]  /*0380*/  SYNCS.EXCH.64 URZ, [UR8+0xa000], UR4 ;  /* 0x00a00004083f75b2 */ /* 0x0028700008000100 */
[----:B------:R4:W1:Y:S01]  /*0390*/  SYNCS.EXCH.64 URZ, [UR8+0xa020], UR6 ;  /* 0x00a02006083f75b2 */ /* 0x0008620008000100 */
[----:B------:R4:W1:Y:S01]  /*03a0*/  SYNCS.EXCH.64 URZ, [UR8+0xa008], UR4 ;  /* 0x00a00804083f75b2 */ /* 0x0008620008000100 */
[----:B------:R4:W1:Y:S01]  /*03b0*/  SYNCS.EXCH.64 URZ, [UR8+0xa028], UR6 ;  /* 0x00a02806083f75b2 */ /* 0x0008620008000100 */
[----:B------:R4:W1:Y:S01]  /*03c0*/  SYNCS.EXCH.64 URZ, [UR8+0xa010], UR4 ;  /* 0x00a01004083f75b2 */ /* 0x0008620008000100 */
[----:B------:R4:W1:Y:S01]  /*03d0*/  SYNCS.EXCH.64 URZ, [UR8+0xa030], UR6 ;  /* 0x00a03006083f75b2 */ /* 0x0008620008000100 */
[----:B------:R4:W1:Y:S01]  /*03e0*/  SYNCS.EXCH.64 URZ, [UR8+0xa018], UR4 ;  /* 0x00a01804083f75b2 */ /* 0x0008620008000100 */
[----:B------:R4:W1:Y:S02]  /*03f0*/  SYNCS.EXCH.64 URZ, [UR8+0xa038], UR6 ;  /* 0x00a03806083f75b2 */ /* 0x0008640008000100 */
[----:B----4-:R-:W-:Y:S01]  /*0400*/  NOP ;  /* 0x0000000000007918 */ /* 0x010fe20000000000 */
.L_x_3:
        /* <DEDUP_REMOVED lines=20> */
[----:B------:R4:W1:Y:S02]  /*0550*/  SYNCS.EXCH.64 URZ, [UR8+0xa068], UR6 ;  /* 0x00a06806083f75b2 */ /* 0x0008640008000100 */
[----:B----4-:R-:W-:Y:S01]  /*0560*/  NOP ;  /* 0x0000000000007918 */ /* 0x010fe20000000000 */
.L_x_4:
[----:B------:R-:W4:Y:S01]  /*0570*/  SHFL.IDX PT, R8, R8, RZ, 0x1f ;  /* 0x00001fff08087589 */ /* 0x000f2200000e0000 */
[----:B------:R-:W-:Y:S01]  /*0580*/  ELECT P0, URZ, PT ;  /* 0x00000000003f782f */ /* 0x000fe20003800000 */
[----:B------:R-:W-:Y:S01]  /*0590*/  NOP ;  /* 0x0000000000007918 */ /* 0x000fe20000000000 */
[----:B------:R-:W4:Y:S01]  /*05a0*/  S2UR UR36, SR_CTAID.Y ;  /* 0x00000000002479c3 */ /* 0x000f220000002600 */
[----:B------:R-:W-:Y:S01]  /*05b0*/  BSSY B0, `(.L_x_5) ;  /* 0x0000024000007945 */ /* 0x000fe20003800000 */
[----:B------:R-:W-:Y:S02]  /*05c0*/  MOV R7, RZ ;  /* 0x000000ff00077202 */ /* 0x000fe40000000f00 */
[----:B------:R-:W-:-:S04]  /*05d0*/  LOP3.LUT R16, R10, 0x7f, RZ, 0xc0, !PT ;  /* 0x0000007f0a107812 */ /* 0x000fc800078ec0ff */
[----:B------:R-:W4:Y:S08]  /*05e0*/  S2UR UR37, SR_CTAID.Z ;  /* 0x00000000002579c3 */ /* 0x000f300000002700 */
[----:B-123--:R-:W-:Y:S01]  /*05f0*/  BAR.SYNC.DEFER_BLOCKING 0x0 ;  /* 0x0000000000007b1d */ /* 0x00efe20000010000 */
[----:B----4-:R-:W-:-:S13]  /*0600*/  ISETP.EQ.AND P1, PT, R8, RZ, P0 ;  /* 0x000000ff0800720c */ /* 0x010fda0000722270 */
[----:B------:R-:W-:Y:S05]  /*0610*/  @!P1 BRA `(.L_x_6) ;  /* 0x0000000000749947 */ /* 0x000fea0003800000 */
[----:B------:R-:W1:Y:S01]  /*0620*/  S2R R3, SR_CgaCtaId ;  /* 0x0000000000037919 */ /* 0x000e620000008800 */
[----:B------:R-:W-:Y:S01]  /*0630*/  IMAD.MOV.U32 R2, RZ, RZ, 0x1 ;  /* 0x00000001ff027424 */ /* 0x000fe200078e00ff */
[----:B------:R-:W-:Y:S02]  /*0640*/  MOV R0, 0x400 ;  /* 0x0000040000007802 */ /* 0x000fe40000000f00 */
[----:B------:R-:W-:Y:S02]  /*0650*/  ISETP.NE.AND P3, PT, R16, RZ, PT ;  /* 0x000000ff1000720c */ /* 0x000fe40003f65270 */
[----:B------:R-:W-:Y:S02]  /*0660*/  SHF.L.U32 R2, R2, 0x1f, RZ ;  /* 0x0000001f02027819 */ /* 0x000fe400000006ff */
[----:B-1----:R-:W-:Y:S02]  /*0670*/  LEA R3, R3, R0, 0x18 ;  /* 0x0000000003037211 */ /* 0x002fe400078ec0ff */
[----:B------:R-:W1:Y:S02]  /*0680*/  S2R R0, SR_CTAID.X ;  /* 0x0000000000007919 */ /* 0x000e640000002500 */
[----:B------:R-:W2:Y:S02]  /*0690*/  SYNCS.PHASECHK.TRANS64.TRYWAIT P2, [R3+URZ+0xa048], R2 ;  /* 0x00a04802030075a7 */ /* 0x000ea4000804017f */
[----:B-12---:R-:W-:Y:S05]  /*06a0*/  @!P2 BRA `(.L_x_7) ;  /* 0x0000004c00dca947 */ /* 0x006fea0003800000 */
.L_x_59:
[----:B------:R-:W-:Y:S01]  /*06b0*/  SHF.L.U32 R0, R0, 0x6, RZ ;  /* 0x0000000600007819 */ /* 0x000fe200000006ff */
[----:B------:R-:W-:Y:S06]  /*06c0*/  @P3 BRA `(.L_x_8) ;  /* 0x0000000000143947 */ /* 0x000fec0003800000 */
[----:B------:R-:W-:Y:S01]  /*06d0*/  LOP3.LUT P2, RZ, R10, 0x1f, RZ, 0xc0, !PT ;  /* 0x0000001f0aff7812 */ /* 0x000fe2000784c0ff */
[----:B-1----:R-:W-:-:S04]  /*06e0*/  IMAD.MOV.U32 R2, RZ, RZ, 0x2000 ;  /* 0x00002000ff027424 */ /* 0x002fc800078e00ff */
[----:B------:R2:W-:Y:S08]  /*06f0*/  SYNCS.ARRIVE.TRANS64 RZ, [R3+URZ+0xa040], R2 ;  /* 0x00a0400203ff79a7 */ /* 0x0005f0000800003f */
[----:B------:R-:W-:Y:S05]  /*0700*/  @!P2 BRA `(.L_x_8) ;  /* 0x000000000004a947 */ /* 0x000fea0003800000 */
[----:B------:R-:W-:Y:S01]  /*0710*/  BPT.TRAP 0x1 ;  /* 0x000000040000795c */ /* 0x000fe20000300000 */
.L_x_8:
[----:B------:R-:W-:Y:S01]  /*0720*/  R2UR UR8, R3 ;  /* 0x00000000030872ca */ /* 0x000fe200000e0000 */
[----:B------:R-:W-:Y:S01]  /*0730*/  ULDC.64 UR4, c[0x0][0x198] ;  /* 0x0000660000047ab9 */ /* 0x000fe20000000a00 */
[----:B------:R-:W-:Y:S01]  /*0740*/  R2UR UR11, R0 ;  /* 0x00000000000b72ca */ /* 0x000fe200000e0000 */
[----:B------:R-:W-:Y:S01]  /*0750*/  UIADD3 UR4, UP0, UR4, 0xf0, URZ ;  /* 0x000000f004047890 */ /* 0x000fe2000ff1e03f */
[----:B------:R-:W-:Y:S01]  /*0760*/  UMOV UR6, 0x0 ;  /* 0x0000000000067882 */ /* 0x000fe20000000000 */
[----:B------:R-:W-:Y:S02]  /*0770*/  UMOV UR7, 0x10000000 ;  /* 0x1000000000077882 */ /* 0x000fe40000000000 */
[----:B------:R-:W-:Y:S01]  /*0780*/  UIADD3.X UR5, URZ, UR5, URZ, UP0, !UPT ;  /* 0x000000053f057290 */ /* 0x000fe200087fe43f */
[----:B------:R-:W-:Y:S01]  /*0790*/  UMOV UR10, URZ ;  /* 0x0000003f000a7c82 */ /* 0x000fe20008000000 */
[----:B------:R-:W-:Y:S01]  /*07a0*/  UMOV UR12, UR36 ;  /* 0x00000024000c7c82 */ /* 0x000fe20008000000 */
[----:B------:R-:W-:-:S03]  /*07b0*/  UMOV UR13, UR37 ;  /* 0x00000025000d7c82 */ /* 0x000fc60008000000 */
[----:B------:R-:W-:-:S09]  /*07c0*/  UIADD3 UR9, UR8, 0xa040, URZ ;  /* 0x0000a04008097890 */ /* 0x000fd2000fffe03f */
[----:B------:R3:W-:Y:S02]  /*07d0*/  UTMALDG.4D [UR8], [UR4], desc[UR6] ;  /* 0x00000608040075b4 */ /* 0x0007e40008019000 */
[----:B---3--:R-:W-:Y:S01]  /*07e0*/  NOP ;  /* 0x0000000000007918 */ /* 0x008fe20000000000 */
.L_x_6:
[----:B------:R-:W-:Y:S05]  /*07f0*/  BSYNC B0 ;  /* 0x0000000000007941 */ /* 0x000fea0003800000 */
.L_x_5:
[----:B------:R-:W3:Y:S01]  /*0800*/  LDC R11, c[0x0][0x28c] ;  /* 0x0000a300ff0b7b82 */ /* 0x000ee20000000800 */
[----:B------:R-:W-:Y:S01]  /*0810*/  BSSY B0, `(.L_x_9) ;  /* 0x0000090000007945 */ /* 0x000fe20003800000 */
[----:B------:R-:W-:Y:S01]  /*0820*/  IMAD.MOV.U32 R4, RZ, RZ, 0x1 ;  /* 0x00000001ff047424 */ /* 0x000fe200078e00ff */
[----:B------:R-:W-:Y:S02]  /*0830*/  MOV R5, RZ ;  /* 0x000000ff00057202 */ /* 0x000fe40000000f00 */
[----:B---3--:R-:W-:-:S04]  /*0840*/  IADD3 R0, R11, 0x3f, RZ ;  /* 0x0000003f0b007810 */ /* 0x008fc80007ffe0ff */
[----:B-12---:R-:W-:-:S04]  /*0850*/  SHF.R.S32.HI R3, RZ, 0x1f, R0 ;  /* 0x0000001fff037819 */ /* 0x006fc80000011400 */
[----:B------:R-:W-:-:S04]  /*0860*/  LEA.HI R3, R3, R0, RZ, 0x6 ;  /* 0x0000000003037211 */ /* 0x000fc800078f30ff */
[----:B------:R-:W-:-:S05]  /*0870*/  SHF.R.S32.HI R12, RZ, 0x6, R3 ;  /* 0x00000006ff0c7819 */ /* 0x000fca0000011403 */
[----:B------:R-:W-:Y:S01]  /*0880*/  IMAD.SHL.U32 R6, R12, 0x2, RZ ;  /* 0x000000020c067824 */ /* 0x000fe200078e00ff */
[----:B------:R-:W-:Y:S06]  /*0890*/  @!P1 BRA `(.L_x_10) ;  /* 0x00000008001c9947 */ /* 0x000fec0003800000 */
[----:B------:R-:W-:Y:S01]  /*08a0*/  ISETP.GE.AND P1, PT, R11, 0x1, PT ;  /* 0x000000010b00780c */ /* 0x000fe20003f26270 */
[----:B------:R-:W-:Y:S01]  /*08b0*/  IMAD.MOV.U32 R5, RZ, RZ, RZ ;  /* 0x000000ffff057224 */ /* 0x000fe200078e00ff */
[----:B------:R-:W-:Y:S02]  /*08c0*/  LOP3.LUT R9, R10, 0x1f, RZ, 0xc0, !PT ;  /* 0x0000001f0a097812 */ /* 0x000fe400078ec0ff */
[----:B------:R-:W-:-:S09]  /*08d0*/  MOV R7, RZ ;  /* 0x000000ff00077202 */ /* 0x000fd20000000f00 */
[----:B------:R-:W-:Y:S05]  /*08e0*/  @!P1 BRA `(.L_x_11) ;  /* 0x0000000000e49947 */ /* 0x000fea0003800000 */
[----:B------:R-:W1:Y:S01]  /*08f0*/  S2R R3, SR_CgaCtaId ;  /* 0x0000000000037919 */ /* 0x000e620000008800 */
[----:B------:R-:W-:Y:S02]  /*0900*/  MOV R0, 0x400 ;  /* 0x0000040000007802 */ /* 0x000fe40000000f00 */
[----:B------:R-:W-:Y:S02]  /*0910*/  MOV R2, 0x1 ;  /* 0x0000000100027802 */ /* 0x000fe40000000f00 */
[----:B------:R-:W-:Y:S02]  /*0920*/  ISETP.NE.AND P2, PT, R16, RZ, PT ;  /* 0x000000ff1000720c */ /* 0x000fe40003f45270 */
[----:B-1----:R-:W-:Y:S02]  /*0930*/  LEA R0, R3, R0, 0x18 ;  /* 0x0000000003007211 */ /* 0x002fe400078ec0ff */
[----:B------:R-:W-:-:S04]  /*0940*/  SHF.L.U32 R3, R2, 0x1f, RZ ;  /* 0x0000001f02037819 */ /* 0x000fc800000006ff */
[----:B------:R-:W1:Y:S02]  /*0950*/  SYNCS.PHASECHK.TRANS64.TRYWAIT P1, [R0+URZ+0xa020], R3 ;  /* 0x00a02003000075a7 */ /* 0x000e64000802017f */
[----:B-1----:R-:W-:Y:S05]  /*0960*/  @!P1 BRA `(.L_x_12) ;  /* 0x0000004c00409947 */ /* 0x002fea0003800000 */
.L_x_60:
[----:B------:R-:W-:Y:S01]  /*0970*/  IMAD.MOV.U32 R5, RZ, RZ, 0x1 ;  /* 0x00000001ff057424 */ /* 0x000fe200078e00ff */
[----:B------:R-:W-:Y:S06]  /*0980*/  @P2 BRA `(.L_x_13) ;  /* 0x0000000000142947 */ /* 0x000fec0003800000 */
[----:B------:R-:W-:Y:S02]  /*0990*/  ISETP.NE.AND P1, PT, R9, RZ, PT ;  /* 0x000000ff0900720c */ /* 0x000fe40003f25270 */
[----:B-1----:R-:W-:-:S04]  /*09a0*/  MOV R3, 0x2000 ;  /* 0x0000200000037802 */ /* 0x002fc80000000f00 */
[----:B------:R2:W-:Y:S07]  /*09b0*/  SYNCS.ARRIVE.TRANS64 RZ, [R0+URZ+0xa000], R3 ;  /* 0x00a0000300ff79a7 */ /* 0x0005ee000800003f */
[----:B------:R-:W-:Y:S05]  /*09c0*/  @!P1 BRA `(.L_x_13) ;  /* 0x0000000000049947 */ /* 0x000fea0003800000 */
[----:B------:R-:W-:Y:S01]  /*09d0*/  BPT.TRAP 0x1 ;  /* 0x000000040000795c */ /* 0x000fe20000300000 */
.L_x_13:
[----:B-12---:R-:W1:Y:S01]  /*09e0*/  S2R R3, SR_CgaCtaId ;  /* 0x0000000000037919 */ /* 0x006e620000008800 */
[----:B------:R-:W-:Y:S01]  /*09f0*/  R2UR UR33, R0 ;  /* 0x00000000002172ca */ /* 0x000fe200000e0000 */
[----:B------:R-:W-:Y:S01]  /*0a00*/  ULDC.64 UR4, c[0x0][0x198] ;  /* 0x0000660000047ab9 */ /* 0x000fe20000000a00 */
[----:B------:R-:W-:Y:S01]  /*0a10*/  MOV R0, 0x400 ;  /* 0x0000040000007802 */ /* 0x000fe20000000f00 */
[----:B------:R-:W-:Y:S01]  /*0a20*/  UIADD3 UR4, UP0, UR4, 0x1f0, URZ ;  /* 0x000001f004047890 */ /* 0x000fe2000ff1e03f */
[----:B------:R-:W-:Y:S01]  /*0a30*/  ISETP.NE.AND P2, PT, R16, RZ, PT ;  /* 0x000000ff1000720c */ /* 0x000fe20003f45270 */
[----:B------:R-:W-:Y:S01]  /*0a40*/  UMOV UR6, 0x0 ;  /* 0x0000000000067882 */ /* 0x000fe20000000000 */
[----:B------:R-:W-:Y:S01]  /*0a50*/  UMOV UR7, 0x10000000 ;  /* 0x1000000000077882 */ /* 0x000fe20000000000 */
[----:B------:R-:W-:Y:S01]  /*0a60*/  UIADD3.X UR5, URZ, UR5, URZ, UP0, !UPT ;  /* 0x000000053f057290 */ /* 0x000fe200087fe43f */
[----:B------:R-:W-:Y:S01]  /*0a70*/  UMOV UR34, URZ ;  /* 0x0000003f00227c82 */ /* 0x000fe20008000000 */
[----:B------:R-:W-:-:S04]  /*0a80*/  UMOV UR35, URZ ;  /* 0x0000003f00237c82 */ /* 0x000fc80008000000 */
[----:B------:R-:W-:Y:S02]  /*0a90*/  UIADD3 UR32, UR33, 0x2000, URZ ;  /* 0x0000200021207890 */ /* 0x000fe4000fffe03f */
[----:B------:R-:W-:-:S09]  /*0aa0*/  UIADD3 UR33, UR33, 0xa000, URZ ;  /* 0x0000a00021217890 */ /* 0x000fd2000fffe03f */
[----:B------:R2:W-:Y:S01]  /*0ab0*/  UTMALDG.4D [UR32], [UR4], desc[UR6] ;  /* 0x00000620040075b4 */ /* 0x0005e20008019000 */
[----:B-1----:R-:W-:Y:S01]  /*0ac0*/  LEA R2, R3, R0, 0x18 ;  /* 0x0000000003027211 */ /* 0x002fe200078ec0ff */
[----:B------:R-:W-:-:S03]  /*0ad0*/  IMAD.MOV.U32 R3, RZ, RZ, 0x1 ;  /* 0x00000001ff037424 */ /* 0x000fc600078e00ff */
[----:B------:R-:W-:Y:S02]  /*0ae0*/  LEA R0, R5, R2, 0x3 ;  /* 0x0000000205007211 */ /* 0x000fe400078e18ff */
[----:B------:R-:W-:-:S04]  /*0af0*/  SHF.L.U32 R3, R3, 0x1f, RZ ;  /* 0x0000001f03037819 */ /* 0x000fc800000006ff */
[----:B------:R-:W1:Y:S02]  /*0b00*/  SYNCS.PHASECHK.TRANS64.TRYWAIT P1, [R0+URZ+0xa020], R3 ;  /* 0x00a02003000075a7 */ /* 0x000e64000802017f */
[----:B-12---:R-:W-:Y:S05]  /*0b10*/  @!P1 BRA `(.L_x_14) ;  /* 0x0000004800e89947 */ /* 0x006fea0003800000 */
.L_x_61:
[----:B------:R-:W-:Y:S01]  /*0b20*/  IMAD.MOV.U32 R7, RZ, RZ, 0x1 ;  /* 0x00000001ff077424 */ /* 0x000fe200078e00ff */
[----:B------:R-:W-:Y:S06]  /*0b30*/  @P2 BRA `(.L_x_15) ;  /* 0x0000000000142947 */ /* 0x000fec0003800000 */
[----:B------:R-:W-:Y:S02]  /*0b40*/  ISETP.NE.AND P1, PT, R9, RZ, PT ;  /* 0x000000ff0900720c */ /* 0x000fe40003f25270 */
[----:B-1----:R-:W-:-:S04]  /*0b50*/  MOV R3, 0x2000 ;  /* 0x0000200000037802 */ /* 0x002fc80000000f00 */
[----:B------:R2:W-:Y:S07]  /*0b60*/  SYNCS.ARRIVE.TRANS64 RZ, [R0+URZ+0xa000], R3 ;  /* 0x00a0000300ff79a7 */ /* 0x0005ee000800003f */
[----:B------:R-:W-:Y:S05]  /*0b70*/  @!P1 BRA `(.L_x_15) ;  /* 0x0000000000049947 */ /* 0x000fea0003800000 */
[----:B------:R-:W-:Y:S01]  /*0b80*/  BPT.TRAP 0x1 ;  /* 0x000000040000795c */ /* 0x000fe20000300000 */
.L_x_15:
[C---:B------:R-:W-:Y:S01]  /*0b90*/  IMAD R2, R5.reuse, 0x2000, R2 ;  /* 0x0000200005027824 */ /* 0x040fe200078e0202 */
[----:B------:R-:W-:Y:S01]  /*0ba0*/  R2UR UR33, R0 ;  /* 0x00000000002172ca */ /* 0x000fe200000e0000 */
[----:B------:R-:W-:Y:S01]  /*0bb0*/  ULDC.64 UR4, c[0x0][0x198] ;  /* 0x0000660000047ab9 */ /* 0x000fe20000000a00 */
[----:B------:R-:W-:Y:S01]  /*0bc0*/  UMOV UR6, 0x0 ;  /* 0x0000000000067882 */ /* 0x000fe20000000000 */
[----:B------:R-:W-:Y:S01]  /*0bd0*/  UIADD3 UR4, UP0, UR4, 0x2f0, URZ ;  /* 0x000002f004047890 */ /* 0x000fe2000ff1e03f */
[----:B------:R-:W-:Y:S01]  /*0be0*/  R2UR UR32, R2 ;  /* 0x00000000022072ca */ /* 0x000fe200000e0000 */
[----:B------:R-:W-:Y:S01]  /*0bf0*/  UMOV UR7, 0x10000000 ;  /* 0x1000000000077882 */ /* 0x000fe20000000000 */
[----:B------:R-:W-:Y:S01]  /*0c00*/  UMOV UR34, URZ ;  /* 0x0000003f00227c82 */ /* 0x000fe20008000000 */
[----:B------:R-:W-:Y:S01]  /*0c10*/  UIADD3.X UR5, URZ, UR5, URZ, UP0, !UPT ;  /* 0x000000053f057290 */ /* 0x000fe200087fe43f */
[----:B------:R-:W-:Y:S01]  /*0c20*/  IADD3 R5, R5, 0x1, RZ ;  /* 0x0000000105057810 */ /* 0x000fe20007ffe0ff */
[----:B------:R-:W-:-:S04]  /*0c30*/  UMOV UR35, URZ ;  /* 0x0000003f00237c82 */ /* 0x000fc80008000000 */
[----:B------:R-:W-:-:S04]  /*0c40*/  UIADD3 UR33, UR33, 0xa000, URZ ;  /* 0x0000a00021217890 */ /* 0x000fc8000fffe03f */
[----:B------:R-:W-:-:S09]  /*0c50*/  UIADD3 UR32, UR32, 0x2000, URZ ;  /* 0x0000200020207890 */ /* 0x000fd2000fffe03f */
[----:B------:R3:W-:Y:S02]  /*0c60*/  UTMALDG.4D [UR32], [UR4], desc[UR6] ;  /* 0x00000620040075b4 */ /* 0x0007e40008019000 */
[----:B---3--:R-:W-:Y:S01]  /*0c70*/  NOP ;  /* 0x0000000000007918 */ /* 0x008fe20000000000 */
.L_x_11:
[----:B------:R-:W-:Y:S01]  /*0c80*/  ISETP.GE.AND P1, PT, R11, 0x41, PT ;  /* 0x000000410b00780c */ /* 0x000fe20003f26270 */
[----:B------:R-:W-:-:S12]  /*0c90*/  IMAD.MOV.U32 R4, RZ, RZ, 0x1 ;  /* 0x00000001ff047424 */ /* 0x000fd800078e00ff */
[----:B------:R-:W-:Y:S05]  /*0ca0*/  @!P1 BRA `(.L_x_16) ;  /* 0x0000000400149947 */ /* 0x000fea0003800000 */
[----:B-12---:R-:W1:Y:S01]  /*0cb0*/  S2R R3, SR_CgaCtaId ;  /* 0x0000000000037919 */ /* 0x006e620000008800 */
[----:B------:R-:W-:Y:S02]  /*0cc0*/  MOV R0, 0x400 ;  /* 0x0000040000007802 */ /* 0x000fe40000000f00 */
[----:B------:R-:W-:Y:S02]  /*0cd0*/  MOV R2, 0x1 ;  /* 0x0000000100027802 */ /* 0x000fe40000000f00 */
[----:B------:R-:W-:Y:S02]  /*0ce0*/  ISETP.NE.AND P2, PT, R16, RZ, PT ;  /* 0x000000ff1000720c */ /* 0x000fe40003f45270 */
[----:B-1----:R-:W-:Y:S02]  /*0cf0*/  LEA R0, R3, R0, 0x18 ;  /* 0x0000000003007211 */ /* 0x002fe400078ec0ff */
[----:B------:R-:W-:-:S03]  /*0d00*/  SHF.L.U32 R3, R2, 0x1f, RZ ;  /* 0x0000001f02037819 */ /* 0x000fc600000006ff */
[----:B------:R-:W-:-:S04]  /*0d10*/  IMAD R2, R5, 0x8, R0 ;  /* 0x0000000805027824 */ /* 0x000fc800078e0200 */
[----:B------:R-:W1:Y:S02]  /*0d20*/  SYNCS.PHASECHK.TRANS64.TRYWAIT P1, [R2+URZ+0xa020], R3 ;  /* 0x00a02003020075a7 */ /* 0x000e64000802017f */
[----:B-1----:R-:W-:Y:S05]  /*0d30*/  @!P1 BRA `(.L_x_17) ;  /* 0x0000004800749947 */ /* 0x002fea0003800000 */
.L_x_62:
[----:B------:R-:W-:Y:S05]  /*0d40*/  @P2 BRA `(.L_x_18) ;  /* 0x0000000000142947 */ /* 0x000fea0003800000 */
[----:B------:R-:W-:Y:S02]  /*0d50*/  ISETP.NE.AND P1, PT, R9, RZ, PT ;  /* 0x000000ff0900720c */ /* 0x000fe40003f25270 */
[----:B-1----:R-:W-:-:S04]  /*0d60*/  MOV R3, 0x2000 ;  /* 0x0000200000037802 */ /* 0x002fc80000000f00 */
[----:B------:R2:W-:Y:S07]  /*0d70*/  SYNCS.ARRIVE.TRANS64 RZ, [R2+URZ+0xa000], R3 ;  /* 0x00a0000302ff79a7 */ /* 0x0005ee000800003f */
[----:B------:R-:W-:Y:S05]  /*0d80*/  @!P1 BRA `(.L_x_18) ;  /* 0x0000000000049947 */ /* 0x000fea0003800000 */
[----:B------:R-:W-:Y:S01]  /*0d90*/  BPT.TRAP 0x1 ;  /* 0x000000040000795c */ /* 0x000fe20000300000 */
.L_x_18:
[----:B-12---:R-:W1:Y:S01]  /*0da0*/  S2R R3, SR_CgaCtaId ;  /* 0x0000000000037919 */ /* 0x006e620000008800 */
[----:B------:R-:W-:Y:S01]  /*0db0*/  IMAD R0, R5, 0x2000, R0 ;  /* 0x0000200005007824 */ /* 0x000fe200078e0200 */
[----:B------:R-:W-:Y:S01]  /*0dc0*/  R2UR UR35, R7 ;  /* 0x00000000072372ca */ /* 0x000fe200000e0000 */
[----:B------:R-:W-:Y:S01]  /*0dd0*/  ULDC.64 UR4, c[0x0][0x198] ;  /* 0x0000660000047ab9 */ /* 0x000fe20000000a00 */
[----:B------:R-:W-:Y:S01]  /*0de0*/  R2UR UR33, R2 ;  /* 0x00000000022172ca */ /* 0x000fe200000e0000 */
[----:B------:R-:W-:Y:S01]  /*0df0*/  UIADD3 UR4, UP0, UR4, 0x1f0, URZ ;  /* 0x000001f004047890 */ /* 0x000fe2000ff1e03f */
[----:B------:R-:W-:Y:S01]  /*0e00*/  R2UR UR32, R0 ;  /* 0x00000000002072ca */ /* 0x000fe200000e0000 */
[----:B------:R-:W-:Y:S01]  /*0e10*/  UMOV UR6, 0x0 ;  /* 0x0000000000067882 */ /* 0x000fe20000000000 */
[----:B------:R-:W-:Y:S01]  /*0e20*/  IADD3 R5, R5, 0x1, RZ ;  /* 0x0000000105057810 */ /* 0x000fe20007ffe0ff */
[----:B------:R-:W-:Y:S01]  /*0e30*/  UIADD3.X UR5, URZ, UR5, URZ, UP0, !UPT ;  /* 0x000000053f057290 */ /* 0x000fe200087fe43f */
[----:B------:R-:W-:Y:S01]  /*0e40*/  MOV R0, 0x400 ;  /* 0x0000040000007802 */ /* 0x000fe20000000f00 */
[----:B------:R-:W-:Y:S01]  /*0e50*/  UMOV UR7, 0x10000000 ;  /* 0x1000000000077882 */ /* 0x000fe20000000000 */
[C---:B------:R-:W-:Y:S01]  /*0e60*/  ISETP.NE.AND P2, PT, R5.reuse, 0x4, PT ;  /* 0x000000040500780c */ /* 0x040fe20003f45270 */
[----:B------:R-:W-:Y:S01]  /*0e70*/  UMOV UR34, URZ ;  /* 0x0000003f00227c82 */ /* 0x000fe20008000000 */
[C---:B------:R-:W-:Y:S01]  /*0e80*/  ISETP.NE.AND P1, PT, R5.reuse, 0x4, PT ;  /* 0x000000040500780c */ /* 0x040fe20003f25270 */
[----:B------:R-:W-:Y:S01]  /*0e90*/  USHF.L.U32 UR35, UR35, 0x6, URZ ;  /* 0x0000000623237899 */ /* 0x000fe2000800063f */
[----:B------:R-:W-:Y:S01]  /*0ea0*/  SEL R5, R5, RZ, P2 ;  /* 0x000000ff05057207 */ /* 0x000fe20001000000 */
[----:B------:R-:W-:Y:S01]  /*0eb0*/  UIADD3 UR33, UR33, 0xa000, URZ ;  /* 0x0000a00021217890 */ /* 0x000fe2000fffe03f */
[----:B------:R-:W-:Y:S01]  /*0ec0*/  SEL R4, RZ, 0x1, !P1 ;  /* 0x00000001ff047807 */ /* 0x000fe20004800000 */
[----:B------:R-:W-:Y:S01]  /*0ed0*/  UIADD3 UR32, UR32, 0x2000, URZ ;  /* 0x0000200020207890 */ /* 0x000fe2000fffe03f */
[----:B------:R-:W-:-:S08]  /*0ee0*/  ISETP.NE.AND P2, PT, R16, RZ, PT ;  /* 0x000000ff1000720c */ /* 0x000fd00003f45270 */
[----:B------:R2:W-:Y:S01]  /*0ef0*/  UTMALDG.4D [UR32], [UR4], desc[UR6] ;  /* 0x00000620040075b4 */ /* 0x0005e20008019000 */
[----:B-1----:R-:W-:Y:S02]  /*0f00*/  LEA R2, R3, R0, 0x18 ;  /* 0x0000000003027211 */ /* 0x002fe400078ec0ff */
[----:B------:R-:W-:-:S03]  /*0f10*/  SHF.L.U32 R0, R4, 0x1f, RZ ;  /* 0x0000001f04007819 */ /* 0x000fc600000006ff */
[----:B------:R-:W-:-:S04]  /*0f20*/  IMAD R3, R5, 0x8, R2 ;  /* 0x0000000805037824 */ /* 0x000fc800078e0202 */
[----:B------:R-:W1:Y:S02]  /*0f30*/  SYNCS.PHASECHK.TRANS64.TRYWAIT P1, [R3+URZ+0xa020], R0 ;  /* 0x00a02000030075a7 */ /* 0x000e64000802017f */
[----:B-12---:R-:W-:Y:S05]  /*0f40*/  @!P1 BRA `(.L_x_19) ;  /* 0x0000004800049947 */ /* 0x006fea0003800000 */
.L_x_63:
[----:B------:R-:W-:Y:S05]  /*0f50*/  @P2 BRA `(.L_x_20) ;  /* 0x0000000000142947 */ /* 0x000fea0003800000 */
[----:B------:R-:W-:Y:S02]  /*0f60*/  ISETP.NE.AND P1, PT, R9, RZ, PT ;  /* 0x000000ff0900720c */ /* 0x000fe40003f25270 */
[----:B-1----:R-:W-:-:S04]  /*0f70*/  MOV R0, 0x2000 ;  /* 0x0000200000007802 */ /* 0x002fc80000000f00 */
[----:B------:R2:W-:Y:S07]  /*0f80*/  SYNCS.ARRIVE.TRANS64 RZ, [R3+URZ+0xa000], R0 ;  /* 0x00a0000003ff79a7 */ /* 0x0005ee000800003f */
[----:B------:R-:W-:Y:S05]  /*0f90*/  @!P1 BRA `(.L_x_20) ;  /* 0x0000000000049947 */ /* 0x000fea0003800000 */
[----:B------:R-:W-:Y:S01]  /*0fa0*/  BPT.TRAP 0x1 ;  /* 0x000000040000795c */ /* 0x000fe20000300000 */
.L_x_20:
[----:B------:R-:W-:Y:S01]  /*0fb0*/  IMAD R2, R5, 0x2000, R2 ;  /* 0x0000200005027824 */ /* 0x000fe200078e0202 */
[----:B------:R-:W-:Y:S01]  /*0fc0*/  R2UR UR35, R7 ;  /* 0x00000000072372ca */ /* 0x000fe200000e0000 */
[----:B------:R-:W-:Y:S01]  /*0fd0*/  ULDC.64 UR4, c[0x0][0x198] ;  /* 0x0000660000047ab9 */ /* 0x000fe20000000a00 */
[----:B------:R-:W-:Y:S01]  /*0fe0*/  R2UR UR33, R3 ;  /* 0x00000000032172ca */ /* 0x000fe200000e0000 */
[----:B------:R-:W-:Y:S01]  /*0ff0*/  UIADD3 UR4, UP0, UR4, 0x2f0, URZ ;  /* 0x000002f004047890 */ /* 0x000fe2000ff1e03f */
[----:B------:R-:W-:Y:S01]  /*1000*/  R2UR UR32, R2 ;  /* 0x00000000022072ca */ /* 0x000fe200000e0000 */
[----:B------:R-:W-:Y:S01]  /*1010*/  UMOV UR6, 0x0 ;  /* 0x0000000000067882 */ /* 0x000fe20000000000 */
[----:B------:R-:W-:Y:S01]  /*1020*/  UMOV UR7, 0x10000000 ;  /* 0x1000000000077882 */ /* 0x000fe20000000000 */
[----:B------:R-:W-:Y:S01]  /*1030*/  UIADD3.X UR5, URZ, UR5, URZ, UP0, !UPT ;  /* 0x000000053f057290 */ /* 0x000fe200087fe43f */
[----:B------:R-:W-:Y:S01]  /*1040*/  IADD3 R5, R5, 0x1, RZ ;  /* 0x0000000105057810 */ /* 0x000fe20007ffe0ff */
[----:B------:R-:W-:Y:S01]  /*1050*/  UMOV UR34, URZ ;  /* 0x0000003f00227c82 */ /* 0x000fe20008000000 */
[----:B------:R-:W-:-:S02]  /*1060*/  VIADD R7, R7, 0x1 ;  /* 0x0000000107077836 */ /* 0x000fc40000000000 */
[C---:B------:R-:W-:Y:S01]  /*1070*/  ISETP.NE.AND P1, PT, R5.reuse, 0x4, PT ;  /* 0x000000040500780c */ /* 0x040fe20003f25270 */
[----:B------:R-:W-:Y:S02]  /*1080*/  USHF.L.U32 UR35, UR35, 0x6, URZ ;  /* 0x0000000623237899 */ /* 0x000fe4000800063f */
[----:B------:R-:W-:Y:S01]  /*1090*/  UIADD3 UR33, UR33, 0xa000, URZ ;  /* 0x0000a00021217890 */ /* 0x000fe2000fffe03f */
[----:B-12---:R-:W-:Y:S01]  /*10a0*/  SEL R3, RZ, 0x1, P1 ;  /* 0x00000001ff037807 */ /* 0x006fe20000800000 */
[----:B------:R-:W-:Y:S01]  /*10b0*/  UIADD3 UR32, UR32, 0x2000, URZ ;  /* 0x0000200020207890 */ /* 0x000fe2000fffe03f */
[----:B------:R-:W-:Y:S02]  /*10c0*/  SEL R5, R5, RZ, P1 ;  /* 0x000000ff05057207 */ /* 0x000fe40000800000 */
[----:B------:R-:W-:-:S06]  /*10d0*/  LOP3.LUT R4, R4, R3, RZ, 0x3c, !PT ;  /* 0x0000000304047212 */ /* 0x000fcc00078e3cff */
[----:B------:R3:W-:Y:S02]  /*10e0*/  UTMALDG.4D [UR32], [UR4], desc[UR6] ;  /* 0x00000620040075b4 */ /* 0x0007e40008019000 */
[----:B---3--:R-:W-:Y:S01]  /*10f0*/  NOP ;  /* 0x0000000000007918 */ /* 0x008fe20000000000 */
.L_x_16:
[----:B------:R-:W-:-:S07]  /*1100*/  IADD3 R6, R6, -0x4, RZ ;  /* 0xfffffffc06067810 */ /* 0x000fce0007ffe0ff */
.L_x_10:
[----:B------:R-:W-:Y:S05]  /*1110*/  BSYNC B0 ;  /* 0x0000000000007941 */ /* 0x000fea0003800000 */
.L_x_9:
[----:B-12---:R-:W1:Y:S01]  /*1120*/  S2R R3, SR_CgaCtaId ;  /* 0x0000000000037919 */ /* 0x006e620000008800 */
[----:B------:R-:W-:Y:S02]  /*1130*/  MOV R2, 0x400 ;  /* 0x0000040000027802 */ /* 0x000fe40000000f00 */
[----:B------:R-:W-:Y:S02]  /*1140*/  SHF.L.U32 R21, RZ, 0x1f, RZ ;  /* 0x0000001fff157819 */ /* 0x000fe400000006ff */
[----:B-1----:R-:W-:-:S04]  /*1150*/  LEA R2, R3, R2, 0x18 ;  /* 0x0000000203027211 */ /* 0x002fc800078ec0ff */
[----:B------:R-:W1:Y:S02]  /*1160*/  SYNCS.PHASECHK.TRANS64.TRYWAIT P1, [R2+URZ+0xa040], R21 ;  /* 0x00a04015020075a7 */ /* 0x000e64000802017f */
[----:B-1----:R-:W-:Y:S05]  /*1170*/  @!P1 BRA `(.L_x_21) ;  /* 0x00000044008c9947 */ /* 0x002fea0003800000 */
.L_x_64:
[----:B------:R-:W2:Y:S01]  /*1180*/  SYNCS.PHASECHK.TRANS64.TRYWAIT P1, [R2+URZ+0xa000], R21 ;  /* 0x00a00015020075a7 */ /* 0x000ea2000802017f */
[----:B------:R-:W-:Y:S01]  /*1190*/  IMAD.MOV.U32 R3, RZ, RZ, RZ ;  /* 0x000000ffff037224 */ /* 0x000fe200078e00ff */
[----:B--2---:R-:W-:Y:S06]  /*11a0*/  @!P1 BRA `(.L_x_22) ;  /* 0x0000004400949947 */ /* 0x004fec0003800000 */
.L_x_65:
[----:B------:R-:W-:Y:S05]  /*11b0*/  WARPSYNC.ALL ;  /* 0x0000000000007948 */ /* 0x000fea0003800000 */
[C---:B------:R-:W-:Y:S01]  /*11c0*/  R2UR UR14, R2.reuse ;  /* 0x00000000020e72ca */ /* 0x040fe200000e0000 */
[----:B------:R-:W-:Y:S01]  /*11d0*/  WARPGROUP.ARRIVE ;  /* 0x00000000000079c5 */ /* 0x000fe20000000000 */
[----:B------:R-:W-:Y:S01]  /*11e0*/  R2UR UR4, R2 ;  /* 0x00000000020472ca */ /* 0x000fe200000e0000 */
[----:B------:R-:W-:Y:S01]  /*11f0*/  UMOV UR5, 0x40000040 ;  /* 0x4000004000057882 */ /* 0x000fe20000000000 */
[----:B------:R-:W-:Y:S01]  /*1200*/  UMOV UR7, 0x40000040 ;  /* 0x4000004000077882 */ /* 0x000fe20000000000 */
[----:B------:R-:W-:Y:S01]  /*1210*/  UMOV UR17, 0x40000040 ;  /* 0x4000004000117882 */ /* 0x000fe20000000000 */
[----:B------:R-:W-:Y:S01]  /*1220*/  UMOV UR19, 0x40000040 ;  /* 0x4000004000137882 */ /* 0x000fe20000000000 */
[----:B------:R-:W-:Y:S01]  /*1230*/  UMOV UR21, 0x40000040 ;  /* 0x4000004000157882 */ /* 0x000fe20000000000 */
[----:B------:R-:W-:Y:S01]  /*1240*/  UMOV UR23, 0x40000040 ;  /* 0x4000004000177882 */ /* 0x000fe20000000000 */
[----:B------:R-:W-:Y:S01]  /*1250*/  UMOV UR25, 0x40000040 ;  /* 0x4000004000197882 */ /* 0x000fe20000000000 */
[----:B------:R-:W-:-:S03]  /*1260*/  UMOV UR27, 0x40000040 ;  /* 0x40000040001b7882 */ /* 0x000fc60000000000 */
[----:B------:R-:W-:Y:S02]  /*1270*/  UIADD3 UR14, UR14, 0x2000, URZ ;  /* 0x000020000e0e7890 */ /* 0x000fe4000fffe03f */
[----:B------:R-:W-:Y:S02]  /*1280*/  USHF.R.U32.HI UR4, URZ, 0x4, UR4 ;  /* 0x000000043f047899 */ /* 0x000fe40008011604 */
[----:B------:R-:W-:Y:S02]  /*1290*/  USHF.R.U32.HI UR14, URZ, 0x4, UR14 ;  /* 0x000000043f0e7899 */ /* 0x000fe4000801160e */
[----:B------:R-:W-:Y:S02]  /*12a0*/  ULOP3.LUT UR4, UR4, 0x3fff, URZ, 0xc0, !UPT ;  /* 0x00003fff04047892 */ /* 0x000fe4000f8ec03f */
[----:B------:R-:W-:Y:S02]  /*12b0*/  ULOP3.LUT UR14, UR14, 0x3fff, URZ, 0xc0, !UPT ;  /* 0x00003fff0e0e7892 */ /* 0x000fe4000f8ec03f */
[----:B------:R-:W-:-:S02]  /*12c0*/  ULOP3.LUT UR8, UR4, 0x10000, URZ, 0xfc, !UPT ;  /* 0x0001000004087892 */ /* 0x000fc4000f8efc3f */
[----:B------:R-:W-:Y:S02]  /*12d0*/  ULOP3.LUT UR28, UR14, 0x10000, URZ, 0xfc, !UPT ;  /* 0x000100000e1c7892 */ /* 0x000fe4000f8efc3f */
[----:B------:R-:W-:Y:S02]  /*12e0*/  UIADD3 UR16, UR8, 0x2, URZ ;  /* 0x0000000208107890 */ /* 0x000fe4000fffe03f */
[----:B------:R-:W-:Y:S01]  /*12f0*/  UIADD3 UR18, UR28, 0x2, URZ ;  /* 0x000000021c127890 */ /* 0x000fe2000fffe03f */
[----:B------:R-:W-:Y:S02]  /*1300*/  UMOV UR4, UR8 ;  /* 0x0000000800047c82 */ /* 0x000fe40008000000 */
[----:B------:R-:W-:Y:S01]  /*1310*/  UMOV UR6, UR28 ;  /* 0x0000001c00067c82 */ /* 0x000fe20008000000 */
[----:B------:R-:W-:Y:S01]  /*1320*/  UIADD3 UR20, UR8, 0x4, URZ ;  /* 0x0000000408147890 */ /* 0x000fe2000fffe03f */
[----:B------:R-:W-:Y:S01]  /*1330*/  HGMMA.64x64x16.F32.BF16 R24, gdesc[UR4], RZ, !UPT, gsb0 ;  /* 0x00e00000041879f0 */ /* 0x000fe2000c0018ff */
[----:B------:R-:W-:-:S02]  /*1340*/  UIADD3 UR22, UR28, 0x4, URZ ;  /* 0x000000041c167890 */ /* 0x000fc4000fffe03f */
[----:B------:R-:W-:Y:S02]  /*1350*/  UIADD3 UR24, UR8, 0x6, URZ ;  /* 0x0000000608187890 */ /* 0x000fe4000fffe03f */
[----:B------:R-:W-:Y:S01]  /*1360*/  UIADD3 UR26, UR28, 0x6, URZ ;  /* 0x000000061c1a7890 */ /* 0x000fe2000fffe03f */
[----:B------:R-:W-:Y:S01]  /*1370*/  ULDC UR6, c[0x0][0x604] ;  /* 0x0001810000067ab9 */ /* 0x000fe20000000800 */
[----:B------:R-:W-:Y:S02]  /*1380*/  WARPGROUP.DEPBAR.LE gsb0, 0x0 ;  /* 0x00008000000079c5 */ /* 0x000fe40000010000 */
[----:B------:R-:W-:-:S06]  /*1390*/  WARPGROUP.ARRIVE ;  /* 0x00000000000079c5 */ /* 0x000fcc0000000000 */
[----:B------:R-:W-:Y:S03]  /*13a0*/  HGMMA.64x64x16.F32.BF16 R24, gdesc[UR16], R24, gsb0 ;  /* 0x00e00000101879f0 */ /* 0x000fe60008001818 */
[----:B------:R-:W-:Y:S02]  /*13b0*/  WARPGROUP.DEPBAR.LE gsb0, 0x0 ;  /* 0x00008000000079c5 */ /* 0x000fe40000010000 */
[----:B------:R-:W-:-:S06]  /*13c0*/  WARPGROUP.ARRIVE ;  /* 0x00000000000079c5 */ /* 0x000fcc0000000000 */
[----:B------:R-:W-:Y:S03]  /*13d0*/  HGMMA.64x64x16.F32.BF16 R24, gdesc[UR20], R24, gsb0 ;  /* 0x00e00000141879f0 */ /* 0x000fe60008001818 */
[----:B------:R-:W-:Y:S02]  /*13e0*/  WARPGROUP.DEPBAR.LE gsb0, 0x0 ;  /* 0x00008000000079c5 */ /* 0x000fe40000010000 */
[----:B------:R-:W-:-:S06]  /*13f0*/  WARPGROUP.ARRIVE ;  /* 0x00000000000079c5 */ /* 0x000fcc0000000000 */
[----:B------:R-:W-:Y:S03]  /*1400*/  HGMMA.64x64x16.F32.BF16 R24, gdesc[UR24], R24, gsb0 ;  /* 0x00e00000181879f0 */ /* 0x000fe60008001818 */
[----:B------:R-:W-:Y:S02]  /*1410*/  WARPGROUP.DEPBAR.LE gsb0, 0x0 ;  /* 0x00008000000079c5 */ /* 0x000fe40000010000 */
[----:B------:R-:W-:Y:S01]  /*1420*/  FMNMX R9, R24, R25, !PT ;  /* 0x0000001918097209 */ /* 0x000fe20007800000 */
[----:B------:R-:W3:Y:S03]  /*1430*/  SYNCS.PHASECHK.TRANS64.TRYWAIT P6, [R2+URZ+0xa008], R21 ;  /* 0x00a00815020075a7 */ /* 0x000ee600080c017f */
[----:B------:R-:W-:-:S04]  /*1440*/  FMNMX R0, R28, R9, !PT ;  /* 0x000000091c007209 */ /* 0x000fc80007800000 */
[----:B------:R-:W-:-:S04]  /*1450*/  FMNMX R9, R29, R0, !PT ;  /* 0x000000001d097209 */ /* 0x000fc80007800000 */
[----:B------:R-:W-:-:S04]  /*1460*/  FMNMX R0, R32, R9, !PT ;  /* 0x0000000920007209 */ /* 0x000fc80007800000 */
[----:B------:R-:W-:-:S04]  /*1470*/  FMNMX R9, R33, R0, !PT ;  /* 0x0000000021097209 */ /* 0x000fc80007800000 */
[----:B------:R-:W-:Y:S02]  /*1480*/  FMNMX R0, R36, R9, !PT ;  /* 0x0000000924007209 */ /* 0x000fe40007800000 */
[----:B------:R-:W-:Y:S02]  /*1490*/  FMNMX R9, R26, R27, !PT ;  /* 0x0000001b1a097209 */ /* 0x000fe40007800000 */
[----:B------:R-:W-:Y:S02]  /*14a0*/  FMNMX R13, R37, R0, !PT ;  /* 0x00000000250d7209 */ /* 0x000fe40007800000 */
[----:B------:R-:W-:Y:S02]  /*14b0*/  FMNMX R0, R30, R9, !PT ;  /* 0x000000091e007209 */ /* 0x000fe40007800000 */
[----:B------:R-:W-:Y:S02]  /*14c0*/  FMNMX R14, R40, R13, !PT ;  /* 0x0000000d280e7209 */ /* 0x000fe40007800000 */
[----:B------:R-:W-:-:S02]  /*14d0*/  FMNMX R9, R31, R0, !PT ;  /* 0x000000001f097209 */ /* 0x000fc40007800000 */
        /* <DEDUP_REMOVED lines=13> */
[----:B------:R-:W-:-:S03]  /*15b0*/  FMNMX R0, R46, R9, !PT ;  /* 0x000000092e007209 */ /* 0x000fc60007800000 */
[----:B------:R-:W4:Y:S01]  /*15c0*/  SHFL.BFLY PT, R13, R14, 0x1, 0x1f ;  /* 0x0c201f000e0d7f89 */ /* 0x000f2200000e0000 */
[----:B------:R-:W-:-:S04]  /*15d0*/  FMNMX R9, R47, R0, !PT ;  /* 0x000000002f097209 */ /* 0x000fc80007800000 */
[----:B------:R-:W-:-:S04]  /*15e0*/  FMNMX R0, R50, R9, !PT ;  /* 0x0000000932007209 */ /* 0x000fc80007800000 */
[----:B------:R-:W-:-:S04]  /*15f0*/  FMNMX R9, R51, R0, !PT ;  /* 0x0000000033097209 */ /* 0x000fc80007800000 */
[----:B------:R-:W-:-:S04]  /*1600*/  FMNMX R0, R54, R9, !PT ;  /* 0x0000000936007209 */ /* 0x000fc80007800000 */
[----:B------:R-:W-:-:S05]  /*1610*/  FMNMX R9, R55, R0, !PT ;  /* 0x0000000037097209 */ /* 0x000fca0007800000 */
[----:B------:R-:W5:Y:S01]  /*1620*/  SHFL.BFLY PT, R0, R9, 0x1, 0x1f ;  /* 0x0c201f0009007f89 */ /* 0x000f6200000e0000 */
[----:B----4-:R-:W-:-:S05]  /*1630*/  FMNMX R13, R14, R13, !PT ;  /* 0x0000000d0e0d7209 */ /* 0x010fca0007800000 */
[----:B------:R-:W4:Y:S01]  /*1640*/  SHFL.BFLY PT, R18, R13, 0x2, 0x1f ;  /* 0x0c401f000d127f89 */ /* 0x000f2200000e0000 */
[----:B-----5:R-:W-:-:S05]  /*1650*/  FMNMX R15, R9, R0, !PT ;  /* 0x00000000090f7209 */ /* 0x020fca0007800000 */
[----:B------:R-:W5:Y:S01]  /*1660*/  SHFL.BFLY PT, R14, R15, 0x2, 0x1f ;  /* 0x0c401f000f0e7f89 */ /* 0x000f6200000e0000 */
[----:B----4-:R-:W-:-:S04]  /*1670*/  FMNMX R0, R13, R18, !PT ;  /* 0x000000120d007209 */ /* 0x010fc80007800000 */
[----:B------:R-:W-:-:S04]  /*1680*/  FSETP.NEU.AND P1, PT, R0, -INF , PT ;  /* 0xff8000000000780b */ /* 0x000fc80003f2d000 */
[----:B------:R-:W-:-:S05]  /*1690*/  FSEL R17, R0, RZ, P1 ;  /* 0x000000ff00117208 */ /* 0x000fca0000800000 */
[----:B------:R-:W-:-:S04]  /*16a0*/  FMUL R19, R17, UR6 ;  /* 0x0000000611137c20 */ /* 0x000fc80008400000 */
[--C-:B------:R-:W-:Y:S01]  /*16b0*/  FFMA R24, R24, UR6, -R19.reuse ;  /* 0x0000000618187c23 */ /* 0x100fe20008000813 */
[--C-:B------:R-:W-:Y:S01]  /*16c0*/  FFMA R28, R28, UR6, -R19.reuse ;  /* 0x000000061c1c7c23 */ /* 0x100fe20008000813 */
[--C-:B------:R-:W-:Y:S01]  /*16d0*/  FFMA R25, R25, UR6, -R19.reuse ;  /* 0x0000000619197c23 */ /* 0x100fe20008000813 */
[--C-:B------:R-:W-:Y:S01]  /*16e0*/  FFMA R18, R29, UR6, -R19.reuse ;  /* 0x000000061d127c23 */ /* 0x100fe20008000813 */
[--C-:B------:R-:W-:Y:S01]  /*16f0*/  FFMA R32, R32, UR6, -R19.reuse ;  /* 0x0000000620207c23 */ /* 0x100fe20008000813 */
[----:B------:R-:W-:Y:S01]  /*1700*/  FSETP.GEU.AND P2, PT, R24, -126, PT ;  /* 0xc2fc00001800780b */ /* 0x000fe20003f4e000 */
[--C-:B------:R-:W-:Y:S01]  /*1710*/  FFMA R33, R33, UR6, -R19.reuse ;  /* 0x0000000621217c23 */ /* 0x100fe20008000813 */
[----:B------:R-:W-:Y:S01]  /*1720*/  FSETP.GEU.AND P4, PT, R28, -126, PT ;  /* 0xc2fc00001c00780b */ /* 0x000fe20003f8e000 */
[--C-:B------:R-:W-:Y:S01]  /*1730*/  FFMA R36, R36, UR6, -R19.reuse ;  /* 0x0000000624247c23 */ /* 0x100fe20008000813 */
[----:B------:R-:W-:Y:S01]  /*1740*/  FSETP.GEU.AND P3, PT, R25, -126, PT ;  /* 0xc2fc00001900780b */ /* 0x000fe20003f6e000 */
[--C-:B------:R-:W-:Y:S01]  /*1750*/  FFMA R37, R37, UR6, -R19.reuse ;  /* 0x0000000625257c23 */ /* 0x100fe20008000813 */
[----:B-----5:R-:W-:Y:S01]  /*1760*/  FMNMX R9, R15, R14, !PT ;  /* 0x0000000e0f097209 */ /* 0x020fe20007800000 */
[--C-:B------:R-:W-:Y:S01]  /*1770*/  FFMA R40, R40, UR6, -R19.reuse ;  /* 0x0000000628287c23 */ /* 0x100fe20008000813 */
[----:B------:R-:W-:Y:S01]  /*1780*/  FSETP.GEU.AND P5, PT, R18, -126, PT ;  /* 0xc2fc00001200780b */ /* 0x000fe20003fae000 */
[--C-:B------:R-:W-:Y:S01]  /*1790*/  FFMA R41, R41, UR6, -R19.reuse ;  /* 0x0000000629297c23 */ /* 0x100fe20008000813 */
[----:B------:R-:W-:Y:S01]  /*17a0*/  FSETP.NEU.AND P1, PT, R9, -INF , PT ;  /* 0xff8000000900780b */ /* 0x000fe20003f2d000 */
[--C-:B------:R-:W-:Y:S01]  /*17b0*/  FFMA R44, R44, UR6, -R19.reuse ;  /* 0x000000062c2c7c23 */ /* 0x100fe20008000813 */
[--C-:B------:R-:W-:Y:S01]  /*17c0*/  FFMA R45, R45, UR6, -R19.reuse ;  /* 0x000000062d2d7c23 */ /* 0x100fe20008000813 */
[----:B------:R-:W-:Y:S01]  /*17d0*/  @!P2 FMUL R24, R24, 0.5 ;  /* 0x3f0000001818a820 */ /* 0x000fe20000400000 */
[----:B------:R-:W-:Y:S01]  /*17e0*/  FSEL R14, R9, RZ, P1 ;  /* 0x000000ff090e7208 */ /* 0x000fe20000800000 */
[----:B------:R-:W-:Y:S01]  /*17f0*/  @!P4 FMUL R28, R28, 0.5 ;  /* 0x3f0000001c1cc820 */ /* 0x000fe20000400000 */
[--C-:B------:R-:W-:Y:S01]  /*1800*/  FFMA R48, R48, UR6, -R19.reuse ;  /* 0x0000000630307c23 */ /* 0x100fe20008000813 */
[----:B------:R-:W-:Y:S01]  /*1810*/  @!P3 FMUL R25, R25, 0.5 ;  /* 0x3f0000001919b820 */ /* 0x000fe20000400000 */
[----:B------:R-:W4:Y:S01]  /*1820*/  MUFU.EX2 R13, R24 ;  /* 0x00000018000d7308 */ /* 0x000f220000000800 */
[----:B------:R-:W-:Y:S01]  /*1830*/  FMUL R23, R14, UR6 ;  /* 0x000000060e177c20 */ /* 0x000fe20008400000 */
[--C-:B------:R-:W-:Y:S01]  /*1840*/  FFMA R49, R49, UR6, -R19.reuse ;  /* 0x0000000631317c23 */ /* 0x100fe20008000813 */
[----:B------:R-:W-:Y:S01]  /*1850*/  @!P5 FMUL R18, R18, 0.5 ;  /* 0x3f0000001212d820 */ /* 0x000fe20000400000 */
[----:B------:R-:W-:Y:S01]  /*1860*/  FFMA R52, R52, UR6, -R19 ;  /* 0x0000000634347c23 */ /* 0x000fe20008000813 */
[--C-:B------:R-:W-:Y:S01]  /*1870*/  FFMA R17, R26, UR6, -R23.reuse ;  /* 0x000000061a117c23 */ /* 0x100fe20008000817 */
[--C-:B------:R-:W-:Y:S01]  /*1880*/  FFMA R20, R27, UR6, -R23.reuse ;  /* 0x000000061b147c23 */ /* 0x100fe20008000817 */
[--C-:B------:R-:W-:Y:S01]  /*1890*/  FFMA R22, R31, UR6, -R23.reuse ;  /* 0x000000061f167c23 */ /* 0x100fe20008000817 */
[----:B------:R-:W5:Y:S01]  /*18a0*/  MUFU.EX2 R15, R28 ;  /* 0x0000001c000f7308 */ /* 0x000f620000000800 */
[----:B------:R-:W-:Y:S01]  /*18b0*/  FFMA R30, R30, UR6, -R23 ;  /* 0x000000061e1e7c23 */ /* 0x000fe20008000817 */
[----:B------:R-:W-:Y:S01]  /*18c0*/  FSETP.GEU.AND P1, PT, R17, -126, PT ;  /* 0xc2fc00001100780b */ /* 0x000fe20003f2e000 */
[----:B------:R-:W-:Y:S01]  /*18d0*/  FFMA R53, R53, UR6, -R19 ;  /* 0x0000000635357c23 */ /* 0x000fe20008000813 */
[--C-:B------:R-:W-:Y:S01]  /*18e0*/  FFMA R34, R34, UR6, -R23.reuse ;  /* 0x0000000622227c23 */ /* 0x100fe20008000817 */
[--C-:B------:R-:W-:Y:S01]  /*18f0*/  FFMA R35, R35, UR6, -R23.reuse ;  /* 0x0000000623237c23 */ /* 0x100fe20008000817 */
[--C-:B------:R-:W-:Y:S01]  /*1900*/  FFMA R38, R38, UR6, -R23.reuse ;  /* 0x0000000626267c23 */ /* 0x100fe20008000817 */
[--C-:B------:R-:W-:Y:S01]  /*1910*/  FFMA R39, R39, UR6, -R23.reuse ;  /* 0x0000000627277c23 */ /* 0x100fe20008000817 */
[----:B------:R-:W1:Y:S01]  /*1920*/  MUFU.EX2 R14, R25 ;  /* 0x00000019000e7308 */ /* 0x000e620000000800 */
[----:B----4-:R-:W-:Y:S01]  /*1930*/  @!P2 FMUL R13, R13, R13 ;  /* 0x0000000d0d0da220 */ /* 0x010fe20000400000 */
[----:B------:R-:W-:Y:S01]  /*1940*/  FSETP.GEU.AND P2, PT, R20, -126, PT ;  /* 0xc2fc00001400780b */ /* 0x000fe20003f4e000 */
[--C-:B------:R-:W-:Y:S01]  /*1950*/  FFMA R42, R42, UR6, -R23.reuse ;  /* 0x000000062a2a7c23 */ /* 0x100fe20008000817 */
[--C-:B------:R-:W-:Y:S01]  /*1960*/  FFMA R43, R43, UR6, -R23.reuse ;  /* 0x000000062b2b7c23 */ /* 0x100fe20008000817 */
[--C-:B------:R-:W-:Y:S01]  /*1970*/  FFMA R46, R46, UR6, -R23.reuse ;  /* 0x000000062e2e7c23 */ /* 0x100fe20008000817 */
[--C-:B------:R-:W-:Y:S01]  /*1980*/  FFMA R47, R47, UR6, -R23.reuse ;  /* 0x000000062f2f7c23 */ /* 0x100fe20008000817 */
[----:B------:R-:W-:Y:S01]  /*1990*/  @!P1 FMUL R17, R17, 0.5 ;  /* 0x3f00000011119820 */ /* 0x000fe20000400000 */
[----:B------:R-:W4:Y:S01]  /*19a0*/  MUFU.EX2 R18, R18 ;  /* 0x0000001200127308 */ /* 0x000f220000000800 */
[----:B-----5:R-:W-:Y:S01]  /*19b0*/  @!P4 FMUL R15, R15, R15 ;  /* 0x0000000f0f0fc220 */ /* 0x020fe20000400000 */
[----:B------:R-:W-:Y:S01]  /*19c0*/  FSETP.GEU.AND P4, PT, R22, -126, PT ;  /* 0xc2fc00001600780b */ /* 0x000fe20003f8e000 */
[--C-:B------:R-:W-:Y:S01]  /*19d0*/  FFMA R50, R50, UR6, -R23.reuse ;  /* 0x0000000632327c23 */ /* 0x100fe20008000817 */
[--C-:B------:R-:W-:Y:S01]  /*19e0*/  FFMA R51, R51, UR6, -R23.reuse ;  /* 0x0000000633337c23 */ /* 0x100fe20008000817 */
[--C-:B------:R-:W-:Y:S01]  /*19f0*/  FFMA R54, R54, UR6, -R23.reuse ;  /* 0x0000000636367c23 */ /* 0x100fe20008000817 */
[----:B------:R-:W-:Y:S01]  /*1a00*/  FFMA R55, R55, UR6, -R23 ;  /* 0x0000000637377c23 */ /* 0x000fe20008000817 */
[----:B------:R-:W-:Y:S01]  /*1a10*/  @!P2 FMUL R20, R20, 0.5 ;  /* 0x3f0000001414a820 */ /* 0x000fe20000400000 */
[----:B------:R-:W2:Y:S01]  /*1a20*/  MUFU.EX2 R17, R17 ;  /* 0x0000001100117308 */ /* 0x000ea20000000800 */
[----:B-1----:R-:W-:Y:S01]  /*1a30*/  @!P3 FMUL R14, R14, R14 ;  /* 0x0000000e0e0eb220 */ /* 0x002fe20000400000 */
[----:B------:R-:W-:-:S05]  /*1a40*/  FSETP.GEU.AND P3, PT, R30, -126, PT ;  /* 0xc2fc00001e00780b */ /* 0x000fca0003f6e000 */
[----:B------:R-:W-:Y:S01]  /*1a50*/  @!P4 FMUL R22, R22, 0.5 ;  /* 0x3f0000001616c820 */ /* 0x000fe20000400000 */
[----:B------:R-:W1:Y:S01]  /*1a60*/  MUFU.EX2 R20, R20 ;  /* 0x0000001400147308 */ /* 0x000e620000000800 */
[----:B----4-:R-:W-:Y:S01]  /*1a70*/  @!P5 FMUL R18, R18, R18 ;  /* 0x000000121212d220 */ /* 0x010fe20000400000 */
[----:B------:R-:W-:-:S04]  /*1a80*/  FSETP.GEU.AND P5, PT, R32, -126, PT ;  /* 0xc2fc00002000780b */ /* 0x000fc80003fae000 */
[----:B------:R-:W-:Y:S01]  /*1a90*/  P2R R23, PR, RZ, 0x20 ;  /* 0x00000020ff177803 */ /* 0x000fe20000000000 */
[----:B------:R-:W-:Y:S01]  /*1aa0*/  @!P3 FMUL R30, R30, 0.5 ;  /* 0x3f0000001e1eb820 */ /* 0x000fe20000400000 */
[----:B------:R-:W4:Y:S01]  /*1ab0*/  MUFU.EX2 R22, R22 ;  /* 0x0000001600167308 */ /* 0x000f220000000800 */
[----:B------:R-:W-:-:S07]  /*1ac0*/  FSETP.GEU.AND P5, PT, R33, -126, PT ;  /* 0xc2fc00002100780b */ /* 0x000fce0003fae000 */
[----:B------:R1:W1:Y:S01]  /*1ad0*/  MUFU.EX2 R19, R30 ;  /* 0x0000001e00137308 */ /* 0x0002620000000800 */
[----:B--23--:R-:W-:Y:S05]  /*1ae0*/  @!P6 BRA `(.L_x_23) ;  /* 0x0000003c0058e947 */ /* 0x00cfea0003800000 */
.L_x_66:
[----:B------:R-:W-:Y:S01]  /*1af0*/  @!P1 FMUL R17, R17, R17 ;  /* 0x0000001111119220 */ /* 0x000fe20000400000 */
[----:B-1----:R-:W-:Y:S01]  /*1b00*/  @!P2 FMUL R20, R20, R20 ;  /* 0x000000141414a220 */ /* 0x002fe20000400000 */
[----:B------:R-:W-:Y:S01]  /*1b10*/  @!P3 FMUL R19, R19, R19 ;  /* 0x000000131313b220 */ /* 0x000fe20000400000 */
[----:B----4-:R-:W-:Y:S01]  /*1b20*/  @!P4 FMUL R22, R22, R22 ;  /* 0x000000161616c220 */ /* 0x010fe20000400000 */
[----:B------:R-:W-:Y:S01]  /*1b30*/  F2FP.BF16.F32.PACK_AB R24, R14, R13 ;  /* 0x0000000d0e18723e */ /* 0x000fe200000010ff */
[----:B------:R-:W-:Y:S01]  /*1b40*/  UIADD3 UR6, UR14, 0x200, URZ ;  /* 0x000002000e067890 */ /* 0x000fe2000fffe03f */
[----:B------:R-:W-:Y:S01]  /*1b50*/  F2FP.BF16.F32.PACK_AB R26, R18, R15 ;  /* 0x0000000f121a723e */ /* 0x000fe200000010ff */
[----:B------:R-:W-:Y:S01]  /*1b60*/  UMOV UR7, 0x40000040 ;  /* 0x4000004000077882 */ /* 0x000fe20000000000 */
[----:B------:R-:W-:Y:S01]  /*1b70*/  F2FP.BF16.F32.PACK_AB R25, R20, R17 ;  /* 0x000000111419723e */ /* 0x000fe200000010ff */
[----:B------:R-:W-:Y:S01]  /*1b80*/  @!P5 FMUL R33, R33, 0.5 ;  /* 0x3f0000002121d820 */ /* 0x000fe20000400000 */
[----:B------:R-:W-:-:S02]  /*1b90*/  F2FP.BF16.F32.PACK_AB R27, R22, R19 ;  /* 0x00000013161b723e */ /* 0x000fc400000010ff */
[----:B------:R-:W-:Y:S01]  /*1ba0*/  ISETP.NE.AND P6, PT, R23, RZ, PT ;  /* 0x000000ff1700720c */ /* 0x000fe20003fc5270 */
[----:B------:R-:W1:Y:S01]  /*1bb0*/  MUFU.EX2 R28, R33 ;  /* 0x00000021001c7308 */ /* 0x000e620000000800 */
[----:B------:R-:W-:Y:S01]  /*1bc0*/  WARPGROUP.ARRIVE ;  /* 0x00000000000079c5 */ /* 0x000fe20000000000 */
[----:B------:R-:W-:Y:S02]  /*1bd0*/  FSETP.GEU.AND P1, PT, R36, -126, PT ;  /* 0xc2fc00002400780b */ /* 0x000fe40003f2e000 */
[----:B------:R-:W-:Y:S02]  /*1be0*/  FSETP.GEU.AND P2, PT, R37, -126, PT ;  /* 0xc2fc00002500780b */ /* 0x000fe40003f4e000 */
[----:B------:R-:W-:Y:S01]  /*1bf0*/  FSETP.GEU.AND P3, PT, R34, -126, PT ;  /* 0xc2fc00002200780b */ /* 0x000fe20003f6e000 */
[----:B------:R-:W-:Y:S01]  /*1c00*/  HGMMA.64x64x16.F32.BF16 R56, R24, gdesc[UR4].tnspB, RZ, !UPT, gsb0 ;  /* 0x40e0000418387df0 */ /* 0x000fe2000c0018ff */
[----:B------:R-:W-:Y:S01]  /*1c10*/  FSETP.GEU.AND P4, PT, R35, -126, PT ;  /* 0xc2fc00002300780b */ /* 0x000fe20003f8e000 */
[----:B------:R-:W-:Y:S01]  /*1c20*/  UIADD3 UR6, UR14, 0x280, URZ ;  /* 0x000002800e067890 */ /* 0x000fe2000fffe03f */
[----:B------:R-:W-:-:S02]  /*1c30*/  UMOV UR7, 0x40000040 ;  /* 0x4000004000077882 */ /* 0x000fc40000000000 */
[----:B------:R-:W-:-:S03]  /*1c40*/  @!P6 FMUL R32, R32, 0.5 ;  /* 0x3f0000002020e820 */ /* 0x000fc60000400000 */
[----:B------:R-:W-:Y:S01]  /*1c50*/  @!P1 FMUL R36, R36, 0.5 ;  /* 0x3f00000024249820 */ /* 0x000fe20000400000 */
[----:B--2---:R-:W2:Y:S01]  /*1c60*/  MUFU.EX2 R21, R32 ;  /* 0x0000002000157308 */ /* 0x004ea20000000800 */
[----:B-1----:R-:W-:Y:S01]  /*1c70*/  @!P5 FMUL R28, R28, R28 ;  /* 0x0000001c1c1cd220 */ /* 0x002fe20000400000 */
[----:B------:R-:W-:Y:S01]  /*1c80*/  FSETP.GEU.AND P5, PT, R39, -126, PT ;  /* 0xc2fc00002700780b */ /* 0x000fe20003fae000 */
[----:B------:R-:W-:Y:S01]  /*1c90*/  @!P2 FMUL R37, R37, 0.5 ;  /* 0x3f0000002525a820 */ /* 0x000fe20000400000 */
[----:B------:R-:W-:Y:S01]  /*1ca0*/  @!P3 FMUL R34, R34, 0.5 ;  /* 0x3f0000002222b820 */ /* 0x000fe20000400000 */
[----:B------:R-:W-:-:S03]  /*1cb0*/  @!P4 FMUL R35, R35, 0.5 ;  /* 0x3f0000002323c820 */ /* 0x000fc60000400000 */
[----:B------:R-:W1:Y:S07]  /*1cc0*/  MUFU.EX2 R36, R36 ;  /* 0x0000002400247308 */ /* 0x000e6e0000000800 */
[----:B------:R-:W-:Y:S01]  /*1cd0*/  @!P5 FMUL R39, R39, 0.5 ;  /* 0x3f0000002727d820 */ /* 0x000fe20000400000 */
[----:B------:R-:W3:Y:S01]  /*1ce0*/  MUFU.EX2 R37, R37 ;  /* 0x0000002500257308 */ /* 0x000ee20000000800 */
[----:B--2---:R-:W-:Y:S01]  /*1cf0*/  @!P6 FMUL R21, R21, R21 ;  /* 0x000000151515e220 */ /* 0x004fe20000400000 */
[----:B------:R-:W-:-:S06]  /*1d00*/  FSETP.GEU.AND P6, PT, R38, -126, PT ;  /* 0xc2fc00002600780b */ /* 0x000fcc0003fce000 */
[----:B------:R-:W2:Y:S01]  /*1d10*/  MUFU.EX2 R34, R34 ;  /* 0x0000002200227308 */ /* 0x000ea20000000800 */
[----:B-1----:R-:W-:Y:S01]  /*1d20*/  @!P1 FMUL R36, R36, R36 ;  /* 0x0000002424249220 */ /* 0x002fe20000400000 */
[----:B------:R-:W-:-:S05]  /*1d30*/  FSETP.GEU.AND P1, PT, R40, -126, PT ;  /* 0xc2fc00002800780b */ /* 0x000fca0003f2e000 */
[----:B------:R-:W-:Y:S01]  /*1d40*/  @!P6 FMUL R38, R38, 0.5 ;  /* 0x3f0000002626e820 */ /* 0x000fe20000400000 */
[----:B------:R-:W1:Y:S01]  /*1d50*/  MUFU.EX2 R35, R35 ;  /* 0x0000002300237308 */ /* 0x000e620000000800 */
[----:B---3--:R-:W-:Y:S01]  /*1d60*/  @!P2 FMUL R37, R37, R37 ;  /* 0x000000252525a220 */ /* 0x008fe20000400000 */
[----:B------:R-:W-:-:S05]  /*1d70*/  FSETP.GEU.AND P2, PT, R41, -126, PT ;  /* 0xc2fc00002900780b */ /* 0x000fca0003f4e000 */
[----:B------:R-:W-:Y:S01]  /*1d80*/  @!P1 FMUL R40, R40, 0.5 ;  /* 0x3f00000028289820 */ /* 0x000fe20000400000 */
[----:B------:R-:W3:Y:S01]  /*1d90*/  MUFU.EX2 R38, R38 ;  /* 0x0000002600267308 */ /* 0x000ee20000000800 */
[----:B--2---:R-:W-:Y:S01]  /*1da0*/  @!P3 FMUL R34, R34, R34 ;  /* 0x000000222222b220 */ /* 0x004fe20000400000 */
[----:B------:R-:W-:-:S05]  /*1db0*/  FSETP.GEU.AND P3, PT, R44, -126, PT ;  /* 0xc2fc00002c00780b */ /* 0x000fca0003f6e000 */
[----:B------:R-:W-:Y:S01]  /*1dc0*/  @!P2 FMUL R41, R41, 0.5 ;  /* 0x3f0000002929a820 */ /* 0x000fe20000400000 */
        /* <DEDUP_REMOVED lines=10> */
[----:B------:R-:W-:Y:S01]  /*1e70*/  FSETP.GEU.AND P5, PT, R42, -126, PT ;  /* 0xc2fc00002a00780b */ /* 0x000fe20003fae000 */
[----:B------:R-:W-:Y:S02]  /*1e80*/  WARPGROUP.DEPBAR.LE gsb0, 0x0 ;  /* 0x00008000000079c5 */ /* 0x000fe40000010000 */
[----:B------:R-:W-:Y:S02]  /*1e90*/  F2FP.BF16.F32.PACK_AB R24, R28, R21 ;  /* 0x000000151c18723e */ /* 0x000fe400000010ff */
[----:B------:R-:W-:Y:S01]  /*1ea0*/  @!P6 FMUL R45, R45, 0.5 ;  /* 0x3f0000002d2de820 */ /* 0x000fe20000400000 */
[----:B------:R-:W-:Y:S01]  /*1eb0*/  F2FP.BF16.F32.PACK_AB R26, R37, R36 ;  /* 0x00000024251a723e */ /* 0x000fe200000010ff */
[----:B-1----:R-:W-:Y:S01]  /*1ec0*/  @!P1 FMUL R40, R40, R40 ;  /* 0x0000002828289220 */ /* 0x002fe20000400000 */
[----:B------:R-:W-:Y:S01]  /*1ed0*/  F2FP.BF16.F32.PACK_AB R25, R35, R34 ;  /* 0x000000222319723e */ /* 0x000fe200000010ff */
[----:B------:R-:W1:Y:S01]  /*1ee0*/  MUFU.EX2 R44, R44 ;  /* 0x0000002c002c7308 */ /* 0x000e620000000800 */
[----:B------:R-:W-:Y:S01]  /*1ef0*/  F2FP.BF16.F32.PACK_AB R27, R23, R38 ;  /* 0x00000026171b723e */ /* 0x000fe200000010ff */
[----:B------:R-:W-:Y:S01]  /*1f00*/  FADD R13, R13, R40 ;  /* 0x000000280d0d7221 */ /* 0x000fe20000000000 */
[----:B------:R-:W-:Y:S01]  /*1f10*/  FSETP.GEU.AND P1, PT, R46, -126, PT ;  /* 0xc2fc00002e00780b */ /* 0x000fe20003f2e000 */
[----:B------:R-:W-:Y:S01]  /*1f20*/  @!P5 FMUL R42, R42, 0.5 ;  /* 0x3f0000002a2ad820 */ /* 0x000fe20000400000 */
[----:B------:R-:W-:Y:S01]  /*1f30*/  WARPGROUP.ARRIVE ;  /* 0x00000000000079c5 */ /* 0x000fe20000000000 */
[----:B---3--:R-:W-:Y:S01]  /*1f40*/  @!P2 FMUL R41, R41, R41 ;  /* 0x000000292929a220 */ /* 0x008fe20000400000 */
[----:B------:R-:W-:Y:S01]  /*1f50*/  FSETP.GEU.AND P2, PT, R47, -126, PT ;  /* 0xc2fc00002f00780b */ /* 0x000fe20003f4e000 */
[----:B------:R-:W2:Y:S03]  /*1f60*/  MUFU.EX2 R45, R45 ;  /* 0x0000002d002d7308 */ /* 0x000ea60000000800 */
[----:B------:R-:W-:Y:S01]  /*1f70*/  HGMMA.64x64x16.F32.BF16 R56, R24, gdesc[UR4].tnspB, R56, gsb0 ;  /* 0x40e0000418387df0 */ /* 0x000fe20008001838 */
[----:B------:R-:W-:Y:S01]  /*1f80*/  UIADD3 UR6, UR14, 0x300, URZ ;  /* 0x000003000e067890 */ /* 0x000fe2000fffe03f */
[----:B------:R-:W-:-:S03]  /*1f90*/  UMOV UR7, 0x40000040 ;  /* 0x4000004000077882 */ /* 0x000fc60000000000 */
[----:B------:R-:W-:Y:S01]  /*1fa0*/  @!P1 FMUL R46, R46, 0.5 ;  /* 0x3f0000002e2e9820 */ /* 0x000fe20000400000 */
[----:B------:R-:W3:Y:S01]  /*1fb0*/  MUFU.EX2 R42, R42 ;  /* 0x0000002a002a7308 */ /* 0x000ee20000000800 */
[----:B-1----:R-:W-:Y:S01]  /*1fc0*/  @!P3 FMUL R44, R44, R44 ;  /* 0x0000002c2c2cb220 */ /* 0x002fe20000400000 */
[----:B------:R-:W-:Y:S01]  /*1fd0*/  FSETP.GEU.AND P3, PT, R48, -126, PT ;  /* 0xc2fc00003000780b */ /* 0x000fe20003f6e000 */
[----:B------:R-:W-:Y:S02]  /*1fe0*/  @!P2 FMUL R47, R47, 0.5 ;  /* 0x3f0000002f2fa820 */ /* 0x000fe40000400000 */
[----:B------:R-:W-:-:S03]  /*1ff0*/  FADD R15, R15, R44 ;  /* 0x0000002c0f0f7221 */ /* 0x000fc60000000000 */
[----:B------:R-:W1:Y:S01]  /*2000*/  MUFU.EX2 R43, R43 ;  /* 0x0000002b002b7308 */ /* 0x000e620000000800 */
[----:B--2---:R-:W-:Y:S01]  /*2010*/  @!P6 FMUL R45, R45, R45 ;  /* 0x0000002d2d2de220 */ /* 0x004fe20000400000 */
[----:B------:R-:W-:-:S03]  /*2020*/  FSETP.GEU.AND P6, PT, R49, -126, PT ;  /* 0xc2fc00003100780b */ /* 0x000fc60003fce000 */
[----:B------:R-:W-:Y:S02]  /*2030*/  FADD R18, R18, R45 ;  /* 0x0000002d12127221 */ /* 0x000fe40000000000 */
[----:B------:R-:W-:Y:S01]  /*2040*/  @!P3 FMUL R48, R48, 0.5 ;  /* 0x3f0000003030b820 */ /* 0x000fe20000400000 */
[----:B------:R-:W2:Y:S01]  /*2050*/  MUFU.EX2 R46, R46 ;  /* 0x0000002e002e7308 */ /* 0x000ea20000000800 */
[----:B---3--:R-:W-:Y:S01]  /*2060*/  @!P5 FMUL R42, R42, R42 ;  /* 0x0000002a2a2ad220 */ /* 0x008fe20000400000 */
[----:B------:R-:W-:-:S03]  /*2070*/  FSETP.GEU.AND P5, PT, R52, -126, PT ;  /* 0xc2fc00003400780b */ /* 0x000fc60003fae000 */
[----:B------:R-:W-:Y:S02]  /*2080*/  FADD R17, R17, R42 ;  /* 0x0000002a11117221 */ /* 0x000fe40000000000 */
[----:B------:R-:W-:Y:S01]  /*2090*/  @!P6 FMUL R49, R49, 0.5 ;  /* 0x3f0000003131e820 */ /* 0x000fe20000400000 */
[----:B------:R-:W3:Y:S01]  /*20a0*/  MUFU.EX2 R29, R47 ;  /* 0x0000002f001d7308 */ /* 0x000ee20000000800 */
[----:B-1----:R-:W-:Y:S01]  /*20b0*/  @!P4 FMUL R43, R43, R43 ;  /* 0x0000002b2b2bc220 */ /* 0x002fe20000400000 */
[----:B------:R-:W-:-:S03]  /*20c0*/  FSETP.GEU.AND P4, PT, R53, -126, PT ;  /* 0xc2fc00003500780b */ /* 0x000fc60003f8e000 */
[----:B------:R-:W-:Y:S02]  /*20d0*/  FADD R20, R20, R43 ;  /* 0x0000002b14147221 */ /* 0x000fe40000000000 */
[----:B------:R-:W-:Y:S01]  /*20e0*/  @!P5 FMUL R52, R52, 0.5 ;  /* 0x3f0000003434d820 */ /* 0x000fe20000400000 */
        /* <DEDUP_REMOVED lines=12> */
[----:B------:R-:W-:-:S05]  /*21b0*/  FSETP.GEU.AND P3, PT, R54, -126, PT ;  /* 0xc2fc00003600780b */ /* 0x000fca0003f6e000 */
[----:B------:R-:W-:Y:S01]  /*21c0*/  @!P2 FMUL R50, R50, 0.5 ;  /* 0x3f0000003232a820 */ /* 0x000fe20000400000 */
[----:B------:R-:W1:Y:S01]  /*21d0*/  MUFU.EX2 R88, R53 ;  /* 0x0000003500587308 */ /* 0x000e620000000800 */
[----:B--2---:R-:W-:Y:S01]  /*21e0*/  @!P6 FMUL R49, R49, R49 ;  /* 0x000000313131e220 */ /* 0x004fe20000400000 */
[----:B------:R-:W-:-:S03]  /*21f0*/  FSETP.GEU.AND P6, PT, R55, -126, PT ;  /* 0xc2fc00003700780b */ /* 0x000fc60003fce000 */
[----:B------:R-:W-:Y:S02]  /*2200*/  FADD R28, R28, R49 ;  /* 0x000000311c1c7221 */ /* 0x000fe40000000000 */
[----:B------:R-:W-:Y:S01]  /*2210*/  @!P3 FMUL R54, R54, 0.5 ;  /* 0x3f0000003636b820 */ /* 0x000fe20000400000 */
[----:B------:R-:W2:Y:S01]  /*2220*/  MUFU.EX2 R31, R50 ;  /* 0x00000032001f7308 */ /* 0x000ea20000000800 */
[----:B---3--:R-:W-:-:S04]  /*2230*/  @!P5 FMUL R39, R39, R39 ;  /* 0x000000272727d220 */ /* 0x008fc80000400000 */
[----:B------:R-:W-:Y:S02]  /*2240*/  FADD R36, R36, R39 ;  /* 0x0000002724247221 */ /* 0x000fe40000000000 */
[----:B------:R-:W-:Y:S01]  /*2250*/  @!P6 FMUL R55, R55, 0.5 ;  /* 0x3f0000003737e820 */ /* 0x000fe20000400000 */
[----:B------:R-:W-:Y:S02]  /*2260*/  WARPGROUP.DEPBAR.LE gsb0, 0x0 ;  /* 0x00008000000079c5 */ /* 0x000fe40000010000 */
[----:B------:R-:W-:Y:S01]  /*2270*/  F2FP.BF16.F32.PACK_AB R24, R41, R40 ;  /* 0x000000282918723e */ /* 0x000fe200000010ff */
[----:B------:R-:W3:Y:S01]  /*2280*/  MUFU.EX2 R30, R51 ;  /* 0x00000033001e7308 */ /* 0x000ee20000000800 */
[----:B------:R-:W-:Y:S01]  /*2290*/  F2FP.BF16.F32.PACK_AB R26, R45, R44 ;  /* 0x0000002c2d1a723e */ /* 0x000fe200000010ff */
[----:B-1----:R-:W-:Y:S01]  /*22a0*/  @!P4 FMUL R88, R88, R88 ;  /* 0x000000585858c220 */ /* 0x002fe20000400000 */
[----:B------:R-:W-:Y:S01]  /*22b0*/  F2FP.BF16.F32.PACK_AB R25, R43, R42 ;  /* 0x0000002a2b19723e */ /* 0x000fe200000010ff */
[----:B------:R-:W-:Y:S01]  /*22c0*/  FADD R41, R14, R41 ;  /* 0x000000290e297221 */ /* 0x000fe20000000000 */
[----:B------:R-:W-:Y:S01]  /*22d0*/  F2FP.BF16.F32.PACK_AB R27, R29, R46 ;  /* 0x0000002e1d1b723e */ /* 0x000fe200000010ff */
[----:B--2---:R-:W-:Y:S01]  /*22e0*/  @!P2 FMUL R31, R31, R31 ;  /* 0x0000001f1f1fa220 */ /* 0x004fe20000400000 */
[----:B------:R-:W-:Y:S01]  /*22f0*/  FADD R37, R37, R88 ;  /* 0x0000005825257221 */ /* 0x000fe20000000000 */
[----:B------:R-:W1:Y:S01]  /*2300*/  MUFU.EX2 R33, R54 ;  /* 0x0000003600217308 */ /* 0x000e620000000800 */
[----:B------:R-:W-:Y:S01]  /*2310*/  WARPGROUP.ARRIVE ;  /* 0x00000000000079c5 */ /* 0x000fe20000000000 */
[----:B------:R-:W-:Y:S01]  /*2320*/  FADD R34, R34, R31 ;  /* 0x0000001f22227221 */ /* 0x000fe20000000000 */
[----:B------:R-:W-:Y:S01]  /*2330*/  IADD3 R14, R2, 0xa020, RZ ;  /* 0x0000a020020e7810 */ /* 0x000fe20007ffe0ff */
[----:B------:R-:W-:Y:S01]  /*2340*/  FADD R36, R15, R36 ;  /* 0x000000240f247221 */ /* 0x000fe20000000000 */
[----:B------:R-:W-:Y:S01]  /*2350*/  FADD R28, R41, R28 ;  /* 0x0000001c291c7221 */ /* 0x000fe20000000000 */
[----:B------:R-:W-:Y:S01]  /*2360*/  FADD R37, R18, R37 ;  /* 0x0000002512257221 */ /* 0x000fe20000000000 */
[----:B------:R-:W-:Y:S01]  /*2370*/  HGMMA.64x64x16.F32.BF16 R56, R24, gdesc[UR4].tnspB, R56, gsb0 ;  /* 0x40e0000418387df0 */ /* 0x000fe20008001838 */
[----:B------:R-:W2:Y:S01]  /*2380*/  MUFU.EX2 R32, R55 ;  /* 0x0000003700207308 */ /* 0x000ea20000000800 */
[----:B---3--:R-:W-:Y:S01]  /*2390*/  @!P1 FMUL R30, R30, R30 ;  /* 0x0000001e1e1e9220 */ /* 0x008fe20000400000 */
[----:B------:R-:W-:Y:S01]  /*23a0*/  UIADD3 UR6, UR14, 0x380, URZ ;  /* 0x000003800e067890 */ /* 0x000fe2000fffe03f */
[----:B------:R-:W-:Y:S01]  /*23b0*/  ISETP.GE.AND P1, PT, R11, 0x41, PT ;  /* 0x000000410b00780c */ /* 0x000fe20003f26270 */
[----:B------:R-:W-:Y:S01]  /*23c0*/  UMOV UR7, 0x40000040 ;  /* 0x4000004000077882 */ /* 0x000fe20000000000 */
[----:B------:R-:W-:Y:S01]  /*23d0*/  FADD R35, R35, R30 ;  /* 0x0000001e23237221 */ /* 0x000fe20000000000 */
[----:B------:R-:W-:Y:S01]  /*23e0*/  FADD R17, R17, R34 ;  /* 0x0000002211117221 */ /* 0x000fe20000000000 */
[----:B------:R-:W-:Y:S01]  /*23f0*/  PRMT R11, RZ, 0x654, R14 ;  /* 0x00000654ff0b7816 */ /* 0x000fe2000000000e */
[----:B------:R-:W-:Y:S01]  /*2400*/  FADD R28, R28, R37 ;  /* 0x000000251c1c7221 */ /* 0x000fe20000000000 */
[----:B-1----:R-:W-:Y:S01]  /*2410*/  @!P3 FMUL R33, R33, R33 ;  /* 0x000000212121b220 */ /* 0x002fe20000400000 */
[----:B------:R-:W-:-:S03]  /*2420*/  FADD R20, R20, R35 ;  /* 0x0000002314147221 */ /* 0x000fc60000000000 */
[----:B------:R-:W-:Y:S01]  /*2430*/  FADD R38, R38, R33 ;  /* 0x0000002126267221 */ /* 0x000fe20000000000 */
[----:B--2---:R-:W-:-:S03]  /*2440*/  @!P6 FMUL R32, R32, R32 ;  /* 0x000000202020e220 */ /* 0x004fc60000400000 */
[----:B------:R-:W-:Y:S01]  /*2450*/  FADD R38, R19, R38 ;  /* 0x0000002613267221 */ /* 0x000fe20000000000 */
[----:B------:R-:W-:-:S03]  /*2460*/  FADD R23, R23, R32 ;  /* 0x0000002017177221 */ /* 0x000fc60000000000 */
[----:B------:R-:W-:Y:S01]  /*2470*/  FADD R38, R17, R38 ;  /* 0x0000002611267221 */ /* 0x000fe20000000000 */
[----:B------:R-:W-:-:S04]  /*2480*/  FADD R23, R22, R23 ;  /* 0x0000001716177221 */ /* 0x000fc80000000000 */
[----:B------:R-:W-:-:S04]  /*2490*/  FADD R23, R20, R23 ;  /* 0x0000001714177221 */ /* 0x000fc80000000000 */
[----:B------:R-:W-:Y:S01]  /*24a0*/  FADD R15, R38, R23 ;  /* 0x00000017260f7221 */ /* 0x000fe20000000000 */
[----:B------:R-:W-:Y:S02]  /*24b0*/  WARPGROUP.DEPBAR.LE gsb0, 0x0 ;  /* 0x00008000000079c5 */ /* 0x000fe40000010000 */
[----:B------:R-:W-:Y:S01]  /*24c0*/  F2FP.BF16.F32.PACK_AB R24, R49, R48 ;  /* 0x000000303118723e */ /* 0x000fe200000010ff */
[----:B------:R-:W-:Y:S01]  /*24d0*/  FADD R48, R21, R48 ;  /* 0x0000003015307221 */ /* 0x000fe20000000000 */
[----:B------:R-:W-:Y:S02]  /*24e0*/  F2FP.BF16.F32.PACK_AB R26, R88, R39 ;  /* 0x00000027581a723e */ /* 0x000fe400000010ff */
[----:B------:R-:W-:Y:S01]  /*24f0*/  F2FP.BF16.F32.PACK_AB R25, R30, R31 ;  /* 0x0000001f1e19723e */ /* 0x000fe200000010ff */
[----:B------:R-:W-:Y:S01]  /*2500*/  FADD R13, R13, R48 ;  /* 0x000000300d0d7221 */ /* 0x000fe20000000000 */
[----:B------:R-:W-:-:S03]  /*2510*/  F2FP.BF16.F32.PACK_AB R27, R32, R33 ;  /* 0x00000021201b723e */ /* 0x000fc600000010ff */
[----:B------:R-:W-:Y:S01]  /*2520*/  FADD R13, R13, R36 ;  /* 0x000000240d0d7221 */ /* 0x000fe20000000000 */
[----:B------:R-:W-:-:S03]  /*2530*/  WARPGROUP.ARRIVE ;  /* 0x00000000000079c5 */ /* 0x000fc60000000000 */
[----:B------:R-:W-:-:S03]  /*2540*/  FADD R17, R13, R28 ;  /* 0x0000001c0d117221 */ /* 0x000fc60000000000 */
[----:B------:R-:W-:Y:S03]  /*2550*/  HGMMA.64x64x16.F32.BF16 R56, R24, gdesc[UR4].tnspB, R56, gsb0 ;  /* 0x40e0000418387df0 */ /* 0x000fe60008001838 */
[----:B------:R-:W-:Y:S02]  /*2560*/  WARPGROUP.DEPBAR.LE gsb0, 0x0 ;  /* 0x00008000000079c5 */ /* 0x000fe40000010000 */
[----:B------:R1:W-:Y:S01]  /*2570*/  SYNCS.ARRIVE.TRANS64.RED.A1T0 RZ, [R11+URZ], RZ ;  /* 0x000000ff0bff79a7 */ /* 0x0003e2000810043f */
[----:B------:R-:W-:Y:S05]  /*2580*/  @!P1 BRA `(.L_x_24) ;  /* 0x0000001c00709947 */ /* 0x000fea0003800000 */
[----:B------:R-:W-:Y:S01]  /*2590*/  LOP3.LUT R10, R10, 0x1f, RZ, 0xc0, !PT ;  /* 0x0000001f0a0a7812 */ /* 0x000fe200078ec0ff */
[----:B------:R-:W-:Y:S01]  /*25a0*/  IMAD.MOV.U32 R89, RZ, RZ, R0 ;  /* 0x000000ffff597224 */ /* 0x000fe200078e0000 */
[----:B------:R-:W-:Y:S01]  /*25b0*/  MOV R23, R9 ;  /* 0x0000000900177202 */ /* 0x000fe20000000f00 */
[----:B-1----:R-:W-:Y:S01]  /*25c0*/  IMAD.MOV.U32 R11, RZ, RZ, 0x1 ;  /* 0x00000001ff0b7424 */ /* 0x002fe200078e00ff */
[----:B------:R-:W-:Y:S01]  /*25d0*/  MOV R13, 0x2 ;  /* 0x00000002000d7802 */ /* 0x000fe20000000f00 */
[----:B------:R-:W-:Y:S01]  /*25e0*/  ULDC.64 UR30, c[0x0][0x198] ;  /* 0x00006600001e7ab9 */ /* 0x000fe20000000a00 */
[----:B------:R-:W-:-:S05]  /*25f0*/  ULDC UR15, c[0x0][0x604] ;  /* 0x00018100000f7ab9 */ /* 0x000fca0000000800 */
.L_x_37:
[----:B------:R-:W-:Y:S01]  /*2600*/  IMAD R9, R13, 0x8, R2 ;  /* 0x000000080d097824 */ /* 0x000fe200078e0202 */
[----:B------:R-:W-:-:S07]  /*2610*/  SHF.L.U32 R0, R3, 0x1f, RZ ;  /* 0x0000001f03007819 */ /* 0x000fce00000006ff */
[----:B------:R-:W-:Y:S05]  /*2620*/  YIELD ;  /* 0x0000000000007946 */ /* 0x000fea0003800000 */
[----:B------:R-:W1:Y:S02]  /*2630*/  SYNCS.PHASECHK.TRANS64.TRYWAIT P1, [R9+URZ+0xa000], R0 ;  /* 0x00a00000090075a7 */ /* 0x000e64000802017f */
[----:B-1----:R-:W-:Y:S05]  /*2640*/  @!P1 BRA `(.L_x_25) ;  /* 0x0000003000949947 */ /* 0x002fea0003800000 */
.L_x_67:
[----:B------:R-:W-:Y:S05]  /*2650*/  WARPSYNC.ALL ;  /* 0x0000000000007948 */ /* 0x000fea0003800000 */
[----:B------:R-:W-:Y:S01]  /*2660*/  LEA R20, R13, UR28, 0x9 ;  /* 0x0000001c0d147c11 */ /* 0x000fe2000f8e48ff */
[----:B------:R-:W-:Y:S01]  /*2670*/  WARPGROUP.ARRIVE ;  /* 0x00000000000079c5 */ /* 0x000fe20000000000 */
[----:B------:R-:W-:Y:S02]  /*2680*/  MOV R21, 0x40000040 ;  /* 0x4000004000157802 */ /* 0x000fe40000000f00 */
[C---:B------:R-:W-:Y:S01]  /*2690*/  R2UR UR6, R20.reuse ;  /* 0x00000000140672ca */ /* 0x040fe200000e0000 */
[----:B------:R-:W-:Y:S01]  /*26a0*/  VIADD R18, R20, 0x2 ;  /* 0x0000000214127836 */ /* 0x000fe20000000000 */
[----:B------:R-:W-:-:S02]  /*26b0*/  R2UR UR7, R21 ;  /* 0x00000000150772ca */ /* 0x000fc400000e0000 */
[----:B------:R-:W-:Y:S02]  /*26c0*/  MOV R19, 0x40000040 ;  /* 0x4000004000137802 */ /* 0x000fe40000000f00 */
[----:B------:R-:W-:Y:S01]  /*26d0*/  R2UR UR18, R18 ;  /* 0x00000000121272ca */ /* 0x000fe200000e0000 */
[C---:B------:R-:W-:Y:S01]  /*26e0*/  VIADD R18, R20.reuse, 0x4 ;  /* 0x0000000414127836 */ /* 0x040fe20000000000 */
[----:B------:R-:W-:Y:S01]  /*26f0*/  R2UR UR19, R19 ;  /* 0x00000000131372ca */ /* 0x000fe200000e0000 */
[----:B------:R-:W-:Y:S01]  /*2700*/  VIADD R20, R20, 0x6 ;  /* 0x0000000614147836 */ /* 0x000fe20000000000 */
[----:B------:R-:W-:Y:S02]  /*2710*/  MOV R19, 0x40000040 ;  /* 0x4000004000137802 */ /* 0x000fe40000000f00 */
[----:B------:R-:W-:Y:S02]  /*2720*/  R2UR UR22, R18 ;  /* 0x00000000121672ca */ /* 0x000fe400000e0000 */
[----:B------:R-:W-:Y:S01]  /*2730*/  R2UR UR23, R19 ;  /* 0x00000000131772ca */ /* 0x000fe200000e0000 */
[----:B------:R-:W-:Y:S01]  /*2740*/  HGMMA.64x64x16.F32.BF16 R24, gdesc[UR4], RZ, !UPT, gsb0 ;  /* 0x00e00000041879f0 */ /* 0x000fe2000c0018ff */
[----:B------:R-:W-:-:S02]  /*2750*/  MOV R21, 0x40000040 ;  /* 0x4000004000157802 */ /* 0x000fc40000000f00 */
[----:B------:R-:W-:Y:S02]  /*2760*/  R2UR UR26, R20 ;  /* 0x00000000141a72ca */ /* 0x000fe400000e0000 */
[----:B------:R-:W-:Y:S02]  /*2770*/  R2UR UR27, R21 ;  /* 0x00000000151b72ca */ /* 0x000fe400000e0000 */
[----:B------:R-:W-:Y:S01]  /*2780*/  ISETP.NE.AND P1, PT, R8, RZ, PT ;  /* 0x000000ff0800720c */ /* 0x000fe20003f25270 */
        /* <DEDUP_REMOVED lines=10> */
[----:B------:R-:W-:Y:S05]  /*2830*/  @P1 BRA `(.L_x_26) ;  /* 0x0000000000841947 */ /* 0x000fea0003800000 */
[----:B------:R-:W-:-:S13]  /*2840*/  ISETP.LT.OR P2, PT, R6, 0x1, !P0 ;  /* 0x000000010600780c */ /* 0x000fda0004741670 */
[----:B------:R-:W-:Y:S05]  /*2850*/  @P2 BRA `(.L_x_27) ;  /* 0x0000000000782947 */ /* 0x000fea0003800000 */
[----:B-1----:R-:W-:Y:S01]  /*2860*/  IMAD R0, R5, 0x8, R2 ;  /* 0x0000000805007824 */ /* 0x002fe200078e0202 */
[----:B------:R-:W-:Y:S02]  /*2870*/  SHF.L.U32 R9, R4, 0x1f, RZ ;  /* 0x0000001f04097819 */ /* 0x000fe400000006ff */
[----:B------:R-:W-:Y:S02]  /*2880*/  ISETP.NE.AND P3, PT, R16, RZ, PT ;  /* 0x000000ff1000720c */ /* 0x000fe40003f65270 */
[----:B------:R-:W1:Y:S02]  /*2890*/  SYNCS.PHASECHK.TRANS64.TRYWAIT P2, [R0+URZ+0xa020], R9 ;  /* 0x00a02009000075a7 */ /* 0x000e64000804017f */
[----:B-1----:R-:W-:Y:S09]  /*28a0*/  @!P2 BRA `(.L_x_28) ;  /* 0x000000300010a947 */ /* 0x002ff20003800000 */
.L_x_68:
[----:B------:R-:W-:Y:S05]  /*28b0*/  @P3 BRA `(.L_x_29) ;  /* 0x0000000000143947 */ /* 0x000fea0003800000 */
[----:B------:R-:W-:Y:S02]  /*28c0*/  ISETP.NE.AND P2, PT, R10, RZ, PT ;  /* 0x000000ff0a00720c */ /* 0x000fe40003f45270 */
[----:B-1----:R-:W-:-:S04]  /*28d0*/  MOV R9, 0x2000 ;  /* 0x0000200000097802 */ /* 0x002fc80000000f00 */
[----:B------:R2:W-:Y:S07]  /*28e0*/  SYNCS.ARRIVE.TRANS64 RZ, [R0+URZ+0xa000], R9 ;  /* 0x00a0000900ff79a7 */ /* 0x0005ee000800003f */
[----:B------:R-:W-:Y:S05]  /*28f0*/  @!P2 BRA `(.L_x_29) ;  /* 0x000000000004a947 */ /* 0x000fea0003800000 */
[----:B------:R-:W-:Y:S01]  /*2900*/  BPT.TRAP 0x1 ;  /* 0x000000040000795c */ /* 0x000fe20000300000 */
.L_x_29:
[----:B-12---:R-:W-:Y:S01]  /*2910*/  IMAD R9, R5, 0x2000, R2 ;  /* 0x0000200005097824 */ /* 0x006fe200078e0202 */
[----:B------:R-:W-:Y:S01]  /*2920*/  R2UR UR35, R7 ;  /* 0x00000000072372ca */ /* 0x000fe200000e0000 */
[----:B------:R-:W-:Y:S01]  /*2930*/  UIADD3 UR6, UP0, UR30, 0x1f0, URZ ;  /* 0x000001f01e067890 */ /* 0x000fe2000ff1e03f */
[----:B------:R-:W-:Y:S01]  /*2940*/  R2UR UR33, R0 ;  /* 0x00000000002172ca */ /* 0x000fe200000e0000 */
[----:B------:R-:W-:Y:S01]  /*2950*/  UMOV UR8, 0x0 ;  /* 0x0000000000087882 */ /* 0x000fe20000000000 */
[----:B------:R-:W-:Y:S01]  /*2960*/  R2UR UR32, R9 ;  /* 0x00000000092072ca */ /* 0x000fe200000e0000 */
[----:B------:R-:W-:Y:S01]  /*2970*/  UIADD3.X UR7, URZ, UR31, URZ, UP0, !UPT ;  /* 0x0000001f3f077290 */ /* 0x000fe200087fe43f */
[----:B------:R-:W-:Y:S01]  /*2980*/  IADD3 R5, R5, 0x1, RZ ;  /* 0x0000000105057810 */ /* 0x000fe20007ffe0ff */
[----:B------:R-:W-:Y:S01]  /*2990*/  UMOV UR9, 0x10000000 ;  /* 0x1000000000097882 */ /* 0x000fe20000000000 */
[----:B------:R-:W-:Y:S02]  /*29a0*/  UMOV UR34, URZ ;  /* 0x0000003f00227c82 */ /* 0x000fe40008000000 */
[----:B------:R-:W-:-:S03]  /*29b0*/  ISETP.NE.AND P2, PT, R5, 0x4, PT ;  /* 0x000000040500780c */ /* 0x000fc60003f45270 */
[----:B------:R-:W-:Y:S01]  /*29c0*/  USHF.L.U32 UR35, UR35, 0x6, URZ ;  /* 0x0000000623237899 */ /* 0x000fe2000800063f */
[----:B------:R-:W-:Y:S01]  /*29d0*/  SEL R9, RZ, 0x1, P2 ;  /* 0x00000001ff097807 */ /* 0x000fe20001000000 */
[----:B------:R-:W-:Y:S01]  /*29e0*/  UIADD3 UR33, UR33, 0xa000, URZ ;  /* 0x0000a00021217890 */ /* 0x000fe2000fffe03f */
[----:B------:R-:W-:Y:S01]  /*29f0*/  SEL R5, R5, RZ, P2 ;  /* 0x000000ff05057207 */ /* 0x000fe20001000000 */
[----:B------:R-:W-:Y:S01]  /*2a00*/  UIADD3 UR32, UR32, 0x2000, URZ ;  /* 0x0000200020207890 */ /* 0x000fe2000fffe03f */
[----:B------:R-:W-:-:S08]  /*2a10*/  LOP3.LUT R4, R4, R9, RZ, 0x3c, !PT ;  /* 0x0000000904047212 */ /* 0x000fd000078e3cff */
[----:B------:R2:W-:Y:S02]  /*2a20*/  UTMALDG.4D [UR32], [UR6], desc[UR8] ;  /* 0x00000820060075b4 */ /* 0x0005e40008019000 */
[----:B--2---:R-:W-:Y:S01]  /*2a30*/  NOP ;  /* 0x0000000000007918 */ /* 0x004fe20000000000 */
.L_x_27:
[----:B------:R-:W-:-:S07]  /*2a40*/  VIADD R6, R6, 0xffffffff ;  /* 0xffffffff06067836 */ /* 0x000fce0000000000 */
.L_x_26:
[----:B------:R-:W-:Y:S01]  /*2a50*/  IADD3 R13, R13, 0x1, RZ ;  /* 0x000000010d0d7810 */ /* 0x000fe20007ffe0ff */
[----:B------:R-:W-:Y:S05]  /*2a60*/  WARPSYNC.ALL ;  /* 0x0000000000007948 */ /* 0x000fea0003800000 */
[----:B------:R-:W-:-:S04]  /*2a70*/  ISETP.NE.AND P2, PT, R13, 0x4, PT ;  /* 0x000000040d00780c */ /* 0x000fc80003f45270 */
[----:B-1----:R-:W-:Y:S02]  /*2a80*/  SEL R0, RZ, 0x1, P2 ;  /* 0x00000001ff007807 */ /* 0x002fe40001000000 */
[----:B------:R-:W-:Y:S02]  /*2a90*/  SEL R13, R13, RZ, P2 ;  /* 0x000000ff0d0d7207 */ /* 0x000fe40001000000 */
[----:B------:R-:W-:Y:S02]  /*2aa0*/  LOP3.LUT R3, R3, R0, RZ, 0x3c, !PT ;  /* 0x0000000003037212 */ /* 0x000fe400078e3cff */
[----:B------:R-:W-:Y:S01]  /*2ab0*/  FMNMX R0, R24, R89, !PT ;  /* 0x0000005918007209 */ /* 0x000fe20007800000 */
[----:B------:R-:W-:Y:S01]  /*2ac0*/  IMAD R88, R11, 0x8, R14 ;  /* 0x000000080b587824 */ /* 0x000fe200078e020e */
[----:B------:R-:W-:Y:S01]  /*2ad0*/  FMNMX R18, R26, R23, !PT ;  /* 0x000000171a127209 */ /* 0x000fe20007800000 */
[----:B------:R-:W-:Y:S01]  /*2ae0*/  BSSY B0, `(.L_x_30) ;  /* 0x0000042000007945 */ /* 0x000fe20003800000 */
        /* <DEDUP_REMOVED lines=30> */
[----:B------:R-:W-:Y:S01]  /*2cd0*/  PRMT R88, RZ, 0x654, R88 ;  /* 0x00000654ff587816 */ /* 0x000fe20000000058 */
[----:B------:R-:W1:Y:S03]  /*2ce0*/  SHFL.BFLY PT, R0, R19, 0x1, 0x1f ;  /* 0x0c201f0013007f89 */ /* 0x000e6600000e0000 */
[----:B------:R2:W-:Y:S01]  /*2cf0*/  SYNCS.ARRIVE.TRANS64.RED.A1T0 RZ, [R88+URZ], RZ ;  /* 0x000000ff58ff79a7 */ /* 0x0005e2000810043f */
[----:B------:R-:W3:Y:S01]  /*2d00*/  SHFL.BFLY PT, R9, R20, 0x1, 0x1f ;  /* 0x0c201f0014097f89 */ /* 0x000ee200000e0000 */
[----:B-1----:R-:W-:-:S02]  /*2d10*/  FMNMX R21, R19, R0, !PT ;  /* 0x0000000013157209 */ /* 0x002fc40007800000 */
[----:B---3--:R-:W-:-:S03]  /*2d20*/  FMNMX R22, R20, R9, !PT ;  /* 0x0000000914167209 */ /* 0x008fc60007800000 */
[----:B------:R-:W1:Y:S01]  /*2d30*/  SHFL.BFLY PT, R0, R21, 0x2, 0x1f ;  /* 0x0c401f0015007f89 */ /* 0x000e6200000e0000 */
[----:B------:R-:W-:-:S03]  /*2d40*/  LEA R20, R13, R2, 0x3 ;  /* 0x000000020d147211 */ /* 0x000fc600078e18ff */
[----:B------:R-:W3:Y:S01]  /*2d50*/  SHFL.BFLY PT, R9, R22, 0x2, 0x1f ;  /* 0x0c401f0016097f89 */ /* 0x000ee200000e0000 */
[----:B-1----:R-:W-:Y:S02]  /*2d60*/  FMNMX R0, R21, R0, !PT ;  /* 0x0000000015007209 */ /* 0x002fe40007800000 */
[----:B------:R-:W-:Y:S02]  /*2d70*/  SHF.L.U32 R21, R3, 0x1f, RZ ;  /* 0x0000001f03157819 */ /* 0x000fe400000006ff */
[----:B---3--:R-:W-:Y:S02]  /*2d80*/  FMNMX R9, R22, R9, !PT ;  /* 0x0000000916097209 */ /* 0x008fe40007800000 */
[C---:B------:R-:W-:Y:S01]  /*2d90*/  FSETP.NEU.AND P2, PT, R0.reuse, -INF , PT ;  /* 0xff8000000000780b */ /* 0x040fe20003f4d000 */
[----:B------:R-:W1:Y:S01]  /*2da0*/  SYNCS.PHASECHK.TRANS64.TRYWAIT P5, [R20+URZ+0xa000], R21 ;  /* 0x00a00015140075a7 */ /* 0x000e6200080a017f */
[----:B------:R-:W-:Y:S02]  /*2db0*/  FSETP.NEU.AND P3, PT, R9, -INF , PT ;  /* 0xff8000000900780b */ /* 0x000fe40003f6d000 */
[----:B------:R-:W-:-:S02]  /*2dc0*/  FSEL R18, R0, RZ, P2 ;  /* 0x000000ff00127208 */ /* 0x000fc40001000000 */
[----:B------:R-:W-:-:S03]  /*2dd0*/  FSEL R90, R9, RZ, P3 ;  /* 0x000000ff095a7208 */ /* 0x000fc60001800000 */
[----:B------:R-:W-:Y:S02]  /*2de0*/  FADD R19, -R18, R89 ;  /* 0x0000005912137221 */ /* 0x000fe40000000100 */
[C---:B------:R-:W-:Y:S02]  /*2df0*/  FADD R23, -R90.reuse, R23 ;  /* 0x000000175a177221 */ /* 0x040fe40000000100 */
[----:B------:R-:W-:Y:S01]  /*2e00*/  FMUL R22, R19, UR15 ;  /* 0x0000000f13167c20 */ /* 0x000fe20008400000 */
[----:B------:R-:W-:Y:S01]  /*2e10*/  FMUL R19, R90, UR15 ;  /* 0x0000000f5a137c20 */ /* 0x000fe20008400000 */
[----:B------:R-:W-:-:S03]  /*2e20*/  FMUL R23, R23, UR15 ;  /* 0x0000000f17177c20 */ /* 0x000fc60008400000 */
[----:B------:R-:W-:Y:S01]  /*2e30*/  FSETP.GEU.AND P3, PT, R22, -126, PT ;  /* 0xc2fc00001600780b */ /* 0x000fe20003f6e000 */
[--C-:B------:R-:W-:Y:S01]  /*2e40*/  FFMA R26, R26, UR15, -R19.reuse ;  /* 0x0000000f1a1a7c23 */ /* 0x100fe20008000813 */
[----:B------:R-:W-:Y:S01]  /*2e50*/  FSETP.GEU.AND P2, PT, R23, -126, PT ;  /* 0xc2fc00001700780b */ /* 0x000fe20003f4e000 */
[--C-:B------:R-:W-:Y:S01]  /*2e60*/  FFMA R27, R27, UR15, -R19.reuse ;  /* 0x0000000f1b1b7c23 */ /* 0x100fe20008000813 */
[----:B------:R-:W-:Y:S02]  /*2e70*/  FFMA R90, R30, UR15, -R19 ;  /* 0x0000000f1e5a7c23 */ /* 0x000fe40008000813 */
[----:B------:R-:W-:Y:S02]  /*2e80*/  FSETP.GEU.AND P4, PT, R26, -126, PT ;  /* 0xc2fc00001a00780b */ /* 0x000fe40003f8e000 */
[----:B------:R-:W-:-:S05]  /*2e90*/  FSETP.GEU.AND P6, PT, R27, -126, PT ;  /* 0xc2fc00001b00780b */ /* 0x000fca0003fce000 */
[----:B------:R-:W-:Y:S02]  /*2ea0*/  @!P3 FMUL R22, R22, 0.5 ;  /* 0x3f0000001616b820 */ /* 0x000fe40000400000 */
[----:B------:R-:W-:-:S04]  /*2eb0*/  @!P2 FMUL R23, R23, 0.5 ;  /* 0x3f0000001717a820 */ /* 0x000fc80000400000 */
[----:B------:R-:W3:Y:S01]  /*2ec0*/  MUFU.EX2 R22, R22 ;  /* 0x0000001600167308 */ /* 0x000ee20000000800 */
[----:B------:R-:W-:-:S07]  /*2ed0*/  @!P4 FMUL R26, R26, 0.5 ;  /* 0x3f0000001a1ac820 */ /* 0x000fce0000400000 */
[----:B--2---:R2:W4:Y:S01]  /*2ee0*/  MUFU.EX2 R88, R23 ;  /* 0x0000001700587308 */ /* 0x0045220000000800 */
[----:B-1----:R-:W-:Y:S05]  /*2ef0*/  @!P5 BRA `(.L_x_31) ;  /* 0x000000280090d947 */ /* 0x002fea0003800000 */
.L_x_69:
[----:B------:R-:W-:Y:S05]  /*2f00*/  BSYNC B0 ;  /* 0x0000000000007941 */ /* 0x000fea0003800000 */
.L_x_30:
[----:B------:R-:W-:Y:S01]  /*2f10*/  FSETP.GEU.AND P5, PT, R90, -126, PT ;  /* 0xc2fc00005a00780b */ /* 0x000fe20003fae000 */
[----:B------:R-:W-:Y:S01]  /*2f20*/  @!P6 FMUL R27, R27, 0.5 ;  /* 0x3f0000001b1be820 */ /* 0x000fe20000400000 */
[----:B------:R-:W-:Y:S01]  /*2f30*/  FMUL R30, R18, UR15 ;  /* 0x0000000f121e7c20 */ /* 0x000fe20008400000 */
[----:B--2---:R-:W1:Y:S01]  /*2f40*/  MUFU.EX2 R23, R26 ;  /* 0x0000001a00177308 */ /* 0x004e620000000800 */
[--C-:B------:R-:W-:Y:S01]  /*2f50*/  FFMA R21, R31, UR15, -R19.reuse ;  /* 0x0000000f1f157c23 */ /* 0x100fe20008000813 */
[----:B---3--:R-:W-:Y:S01]  /*2f60*/  @!P3 FMUL R22, R22, R22 ;  /* 0x000000161616b220 */ /* 0x008fe20000400000 */
[--C-:B------:R-:W-:Y:S01]  /*2f70*/  FFMA R28, R28, UR15, -R30.reuse ;  /* 0x0000000f1c1c7c23 */ /* 0x100fe2000800081e */
[--C-:B------:R-:W-:Y:S01]  /*2f80*/  FFMA R31, R29, UR15, -R30.reuse ;  /* 0x0000000f1d1f7c23 */ /* 0x100fe2000800081e */
[--C-:B------:R-:W-:Y:S01]  /*2f90*/  FFMA R24, R24, UR15, -R30.reuse ;  /* 0x0000000f18187c23 */ /* 0x100fe2000800081e */
[--C-:B------:R-:W-:Y:S01]  /*2fa0*/  FFMA R25, R25, UR15, -R30.reuse ;  /* 0x0000000f19197c23 */ /* 0x100fe2000800081e */
[----:B------:R-:W-:Y:S01]  /*2fb0*/  FSETP.GEU.AND P3, PT, R21, -126, PT ;  /* 0xc2fc00001500780b */ /* 0x000fe20003f6e000 */
[----:B------:R-:W2:Y:S01]  /*2fc0*/  MUFU.EX2 R18, R27 ;  /* 0x0000001b00127308 */ /* 0x000ea20000000800 */
[----:B----4-:R-:W-:Y:S01]  /*2fd0*/  @!P2 FMUL R88, R88, R88 ;  /* 0x000000585858a220 */ /* 0x010fe20000400000 */
[----:B------:R-:W-:Y:S01]  /*2fe0*/  @!P5 FMUL R90, R90, 0.5 ;  /* 0x3f0000005a5ad820 */ /* 0x000fe20000400000 */
[----:B------:R-:W-:Y:S01]  /*2ff0*/  FSETP.GEU.AND P2, PT, R24, -126, PT ;  /* 0xc2fc00001800780b */ /* 0x000fe20003f4e000 */
[----:B------:R-:W-:Y:S01]  /*3000*/  IMAD.MOV.U32 R91, RZ, RZ, 0x40000040 ;  /* 0x40000040ff5b7424 */ /* 0x000fe200078e00ff */
[----:B------:R-:W-:Y:S05]  /*3010*/  WARPSYNC.ALL ;  /* 0x0000000000007948 */ /* 0x000fea0003800000 */
[----:B------:R3:W4:Y:S01]  /*3020*/  MUFU.EX2 R20, R90 ;  /* 0x0000005a00147308 */ /* 0x0007220000000800 */
[----:B-1----:R-:W-:Y:S01]  /*3030*/  @!P4 FMUL R23, R23, R23 ;  /* 0x000000171717c220 */ /* 0x002fe20000400000 */
[----:B------:R-:W-:Y:S01]  /*3040*/  FSETP.GEU.AND P4, PT, R25, -126, PT ;  /* 0xc2fc00001900780b */ /* 0x000fe20003f8e000 */
[----:B------:R-:W-:Y:S01]  /*3050*/  @!P3 FMUL R21, R21, 0.5 ;  /* 0x3f0000001515b820 */ /* 0x000fe20000400000 */
[----:B------:R-:W-:Y:S01]  /*3060*/  R2UR UR7, R91 ;  /* 0x000000005b0772ca */ /* 0x000fe200000e0000 */
[----:B------:R-:W-:Y:S01]  /*3070*/  FMUL R56, R56, R22 ;  /* 0x0000001638387220 */ /* 0x000fe20000400000 */
[----:B------:R-:W-:Y:S01]  /*3080*/  @!P2 FMUL R24, R24, 0.5 ;  /* 0x3f0000001818a820 */ /* 0x000fe20000400000 */
[----:B--2---:R-:W-:Y:S01]  /*3090*/  @!P6 FMUL R18, R18, R18 ;  /* 0x000000121212e220 */ /* 0x004fe20000400000 */
[----:B------:R-:W-:Y:S01]  /*30a0*/  FSETP.GEU.AND P6, PT, R28, -126, PT ;  /* 0xc2fc00001c00780b */ /* 0x000fe20003fce000 */
[----:B------:R-:W1:Y:S01]  /*30b0*/  MUFU.EX2 R21, R21 ;  /* 0x0000001500157308 */ /* 0x000e620000000800 */
[----:B---3--:R-:W-:Y:S01]  /*30c0*/  LEA R90, R13, UR14, 0x9 ;  /* 0x0000000e0d5a7c11 */ /* 0x008fe2000f8e48ff */
[-C--:B------:R-:W-:Y:S01]  /*30d0*/  FMUL R57, R57, R22.reuse ;  /* 0x0000001639397220 */ /* 0x080fe20000400000 */
[-C--:B------:R-:W-:Y:S01]  /*30e0*/  FMUL R60, R60, R22.reuse ;  /* 0x000000163c3c7220 */ /* 0x080fe20000400000 */
[-C--:B------:R-:W-:Y:S01]  /*30f0*/  FMUL R61, R61, R22.reuse ;  /* 0x000000163d3d7220 */ /* 0x080fe20000400000 */
[----:B------:R-:W-:Y:S01]  /*3100*/  R2UR UR6, R90 ;  /* 0x000000005a0672ca */ /* 0x000fe200000e0000 */
[----:B------:R-:W-:Y:S01]  /*3110*/  @!P4 FMUL R25, R25, 0.5 ;  /* 0x3f0000001919c820 */ /* 0x000fe20000400000 */
[----:B------:R-:W-:Y:S01]  /*3120*/  FMUL R64, R64, R22 ;  /* 0x0000001640407220 */ /* 0x000fe20000400000 */
[----:B----4-:R-:W-:Y:S01]  /*3130*/  @!P5 FMUL R20, R20, R20 ;  /* 0x000000141414d220 */ /* 0x010fe20000400000 */
[----:B------:R-:W-:Y:S01]  /*3140*/  FSETP.GEU.AND P5, PT, R31, -126, PT ;  /* 0xc2fc00001f00780b */ /* 0x000fe20003fae000 */
[----:B------:R-:W2:Y:S01]  /*3150*/  MUFU.EX2 R89, R24 ;  /* 0x0000001800597308 */ /* 0x000ea20000000800 */
[-C--:B------:R-:W-:Y:S01]  /*3160*/  FMUL R65, R65, R22.reuse ;  /* 0x0000001641417220 */ /* 0x080fe20000400000 */
[----:B------:R-:W-:Y:S01]  /*3170*/  @!P6 FMUL R28, R28, 0.5 ;  /* 0x3f0000001c1ce820 */ /* 0x000fe20000400000 */
[-C--:B------:R-:W-:Y:S01]  /*3180*/  FMUL R68, R68, R22.reuse ;  /* 0x0000001644447220 */ /* 0x080fe20000400000 */
[-C--:B------:R-:W-:Y:S01]  /*3190*/  FMUL R69, R69, R22.reuse ;  /* 0x0000001645457220 */ /* 0x080fe20000400000 */
[-C--:B------:R-:W-:Y:S01]  /*31a0*/  FMUL R72, R72, R22.reuse ;  /* 0x0000001648487220 */ /* 0x080fe20000400000 */
[-C--:B------:R-:W-:Y:S01]  /*31b0*/  FMUL R73, R73, R22.reuse ;  /* 0x0000001649497220 */ /* 0x080fe20000400000 */
[----:B-1----:R-:W-:Y:S01]  /*31c0*/  @!P3 FMUL R21, R21, R21 ;  /* 0x000000151515b220 */ /* 0x002fe20000400000 */
[----:B------:R-:W1:Y:S01]  /*31d0*/  MUFU.EX2 R29, R25 ;  /* 0x00000019001d7308 */ /* 0x000e620000000800 */
[-C--:B------:R-:W-:Y:S01]  /*31e0*/  FMUL R76, R76, R22.reuse ;  /* 0x000000164c4c7220 */ /* 0x080fe20000400000 */
[-C--:B------:R-:W-:Y:S01]  /*31f0*/  FMUL R77, R77, R22.reuse ;  /* 0x000000164d4d7220 */ /* 0x080fe20000400000 */
[-C--:B------:R-:W-:Y:S01]  /*3200*/  FMUL R80, R80, R22.reuse ;  /* 0x0000001650507220 */ /* 0x080fe20000400000 */
[----:B------:R-:W-:Y:S01]  /*3210*/  @!P5 FMUL R31, R31, 0.5 ;  /* 0x3f0000001f1fd820 */ /* 0x000fe20000400000 */
[-C--:B------:R-:W-:Y:S01]  /*3220*/  FMUL R81, R81, R22.reuse ;  /* 0x0000001651517220 */ /* 0x080fe20000400000 */
[-C--:B------:R-:W-:Y:S01]  /*3230*/  FMUL R84, R84, R22.reuse ;  /* 0x0000001654547220 */ /* 0x080fe20000400000 */
[----:B------:R-:W-:Y:S01]  /*3240*/  FMUL R85, R85, R22 ;  /* 0x0000001655557220 */ /* 0x000fe20000400000 */
[----:B------:R-:W3:Y:S01]  /*3250*/  MUFU.EX2 R28, R28 ;  /* 0x0000001c001c7308 */ /* 0x000ee20000000800 */
[----:B--2---:R-:W-:Y:S01]  /*3260*/  @!P2 FMUL R89, R89, R89 ;  /* 0x000000595959a220 */ /* 0x004fe20000400000 */
[-C--:B------:R-:W-:Y:S01]  /*3270*/  FMUL R58, R58, R88.reuse ;  /* 0x000000583a3a7220 */ /* 0x080fe20000400000 */
[-C--:B------:R-:W-:Y:S01]  /*3280*/  FMUL R59, R59, R88.reuse ;  /* 0x000000583b3b7220 */ /* 0x080fe20000400000 */
[-C--:B------:R-:W-:Y:S01]  /*3290*/  FMUL R62, R62, R88.reuse ;  /* 0x000000583e3e7220 */ /* 0x080fe20000400000 */
[-C--:B------:R-:W-:Y:S01]  /*32a0*/  FMUL R63, R63, R88.reuse ;  /* 0x000000583f3f7220 */ /* 0x080fe20000400000 */
[-C--:B------:R-:W-:Y:S01]  /*32b0*/  FMUL R66, R66, R88.reuse ;  /* 0x0000005842427220 */ /* 0x080fe20000400000 */
[-C--:B------:R-:W-:Y:S01]  /*32c0*/  FMUL R67, R67, R88.reuse ;  /* 0x0000005843437220 */ /* 0x080fe20000400000 */
[----:B------:R-:W2:Y:S01]  /*32d0*/  MUFU.EX2 R31, R31 ;  /* 0x0000001f001f7308 */ /* 0x000ea20000000800 */
[----:B-1----:R-:W-:Y:S01]  /*32e0*/  @!P4 FMUL R29, R29, R29 ;  /* 0x0000001d1d1dc220 */ /* 0x002fe20000400000 */
[-C--:B------:R-:W-:Y:S01]  /*32f0*/  FMUL R70, R70, R88.reuse ;  /* 0x0000005846467220 */ /* 0x080fe20000400000 */
[-C--:B------:R-:W-:Y:S01]  /*3300*/  FMUL R71, R71, R88.reuse ;  /* 0x0000005847477220 */ /* 0x080fe20000400000 */
[-C--:B------:R-:W-:Y:S01]  /*3310*/  FMUL R74, R74, R88.reuse ;  /* 0x000000584a4a7220 */ /* 0x080fe20000400000 */
[-C--:B------:R-:W-:Y:S01]  /*3320*/  FMUL R75, R75, R88.reuse ;  /* 0x000000584b4b7220 */ /* 0x080fe20000400000 */
[-C--:B------:R-:W-:Y:S01]  /*3330*/  FMUL R78, R78, R88.reuse ;  /* 0x000000584e4e7220 */ /* 0x080fe20000400000 */
[-C--:B------:R-:W-:Y:S01]  /*3340*/  FMUL R79, R79, R88.reuse ;  /* 0x000000584f4f7220 */ /* 0x080fe20000400000 */
[----:B------:R-:W-:Y:S01]  /*3350*/  FMUL R82, R82, R88 ;  /* 0x0000005852527220 */ /* 0x000fe20000400000 */
[----:B---3--:R-:W-:Y:S01]  /*3360*/  @!P6 FMUL R28, R28, R28 ;  /* 0x0000001c1c1ce220 */ /* 0x008fe20000400000 */
[-C--:B------:R-:W-:Y:S01]  /*3370*/  FMUL R83, R83, R88.reuse ;  /* 0x0000005853537220 */ /* 0x080fe20000400000 */
[-C--:B------:R-:W-:Y:S01]  /*3380*/  FMUL R86, R86, R88.reuse ;  /* 0x0000005856567220 */ /* 0x080fe20000400000 */
[----:B------:R-:W-:Y:S01]  /*3390*/  FMUL R87, R87, R88 ;  /* 0x0000005857577220 */ /* 0x000fe20000400000 */
[----:B------:R-:W-:Y:S01]  /*33a0*/  F2FP.BF16.F32.PACK_AB R25, R18, R23 ;  /* 0x000000171219723e */ /* 0x000fe200000010ff */
[--C-:B------:R-:W-:Y:S01]  /*33b0*/  FFMA R32, R32, UR15, -R30.reuse ;  /* 0x0000000f20207c23 */ /* 0x100fe2000800081e */
[----:B------:R-:W-:Y:S01]  /*33c0*/  F2FP.BF16.F32.PACK_AB R27, R21, R20 ;  /* 0x00000014151b723e */ /* 0x000fe200000010ff */
[--C-:B------:R-:W-:Y:S01]  /*33d0*/  FFMA R33, R33, UR15, -R30.reuse ;  /* 0x0000000f21217c23 */ /* 0x100fe2000800081e */
[----:B--2---:R-:W-:Y:S01]  /*33e0*/  @!P5 FMUL R31, R31, R31 ;  /* 0x0000001f1f1fd220 */ /* 0x004fe20000400000 */
[----:B------:R-:W-:Y:S01]  /*33f0*/  F2FP.BF16.F32.PACK_AB R24, R29, R89 ;  /* 0x000000591d18723e */ /* 0x000fe200000010ff */
[--C-:B------:R-:W-:Y:S01]  /*3400*/  FFMA R34, R34, UR15, -R19.reuse ;  /* 0x0000000f22227c23 */ /* 0x100fe20008000813 */
[----:B------:R-:W-:Y:S01]  /*3410*/  FSETP.GEU.AND P3, PT, R32, -126, PT ;  /* 0xc2fc00002000780b */ /* 0x000fe20003f6e000 */
[--C-:B------:R-:W-:Y:S01]  /*3420*/  FFMA R35, R35, UR15, -R19.reuse ;  /* 0x0000000f23237c23 */ /* 0x100fe20008000813 */
[----:B------:R-:W-:Y:S01]  /*3430*/  F2FP.BF16.F32.PACK_AB R26, R31, R28 ;  /* 0x0000001c1f1a723e */ /* 0x000fe200000010ff */
[--C-:B------:R-:W-:Y:S01]  /*3440*/  FFMA R38, R38, UR15, -R19.reuse ;  /* 0x0000000f26267c23 */ /* 0x100fe20008000813 */
[----:B------:R-:W-:Y:S01]  /*3450*/  FSETP.GEU.AND P2, PT, R33, -126, PT ;  /* 0xc2fc00002100780b */ /* 0x000fe20003f4e000 */
[--C-:B------:R-:W-:Y:S01]  /*3460*/  FFMA R39, R39, UR15, -R19.reuse ;  /* 0x0000000f27277c23 */ /* 0x100fe20008000813 */
[----:B------:R-:W-:Y:S01]  /*3470*/  WARPGROUP.ARRIVE ;  /* 0x00000000000079c5 */ /* 0x000fe20000000000 */
[----:B------:R-:W-:Y:S01]  /*3480*/  FSETP.GEU.AND P4, PT, R34, -126, PT ;  /* 0xc2fc00002200780b */ /* 0x000fe20003f8e000 */
[--C-:B------:R-:W-:Y:S01]  /*3490*/  FFMA R40, R40, UR15, -R30.reuse ;  /* 0x0000000f28287c23 */ /* 0x100fe2000800081e */
[----:B------:R-:W-:Y:S01]  /*34a0*/  FSETP.GEU.AND P6, PT, R35, -126, PT ;  /* 0xc2fc00002300780b */ /* 0x000fe20003fce000 */
[--C-:B------:R-:W-:Y:S01]  /*34b0*/  FFMA R41, R41, UR15, -R30.reuse ;  /* 0x0000000f29297c23 */ /* 0x100fe2000800081e */
[--C-:B------:R-:W-:Y:S01]  /*34c0*/  FFMA R42, R42, UR15, -R19.reuse ;  /* 0x0000000f2a2a7c23 */ /* 0x100fe20008000813 */
[----:B------:R-:W-:Y:S01]  /*34d0*/  HGMMA.64x64x16.F32.BF16 R56, R24, gdesc[UR4].tnspB, R56, gsb0 ;  /* 0x40e0000418387df0 */ /* 0x000fe20008001838 */
[----:B------:R-:W-:Y:S01]  /*34e0*/  @!P3 FMUL R32, R32, 0.5 ;  /* 0x3f0000002020b820 */ /* 0x000fe20000400000 */
[--C-:B------:R-:W-:Y:S01]  /*34f0*/  FFMA R43, R43, UR15, -R19.reuse ;  /* 0x0000000f2b2b7c23 */ /* 0x100fe20008000813 */
[--C-:B------:R-:W-:Y:S01]  /*3500*/  FFMA R44, R44, UR15, -R30.reuse ;  /* 0x0000000f2c2c7c23 */ /* 0x100fe2000800081e */
[--C-:B------:R-:W-:Y:S01]  /*3510*/  FFMA R45, R45, UR15, -R30.reuse ;  /* 0x0000000f2d2d7c23 */ /* 0x100fe2000800081e */
[----:B------:R-:W-:Y:S01]  /*3520*/  @!P2 FMUL R33, R33, 0.5 ;  /* 0x3f0000002121a820 */ /* 0x000fe20000400000 */
[--C-:B------:R-:W-:Y:S01]  /*3530*/  FFMA R46, R46, UR15, -R19.reuse ;  /* 0x0000000f2e2e7c23 */ /* 0x100fe20008000813 */
[----:B------:R-:W1:Y:S01]  /*3540*/  MUFU.EX2 R32, R32 ;  /* 0x0000002000207308 */ /* 0x000e620000000800 */
[----:B------:R-:W-:Y:S01]  /*3550*/  @!P4 FMUL R34, R34, 0.5 ;  /* 0x3f0000002222c820 */ /* 0x000fe20000400000 */
[--C-:B------:R-:W-:Y:S01]  /*3560*/  FFMA R47, R47, UR15, -R19.reuse ;  /* 0x0000000f2f2f7c23 */ /* 0x100fe20008000813 */
[----:B------:R-:W-:Y:S01]  /*3570*/  @!P6 FMUL R35, R35, 0.5 ;  /* 0x3f0000002323e820 */ /* 0x000fe20000400000 */
[--C-:B------:R-:W-:Y:S01]  /*3580*/  FFMA R48, R48, UR15, -R30.reuse ;  /* 0x0000000f30307c23 */ /* 0x100fe2000800081e */
[----:B------:R-:W-:Y:S01]  /*3590*/  FFMA R49, R49, UR15, -R30 ;  /* 0x0000000f31317c23 */ /* 0x000fe2000800081e */
[--C-:B------:R-:W-:Y:S01]  /*35a0*/  FFMA R50, R50, UR15, -R19.reuse ;  /* 0x0000000f32327c23 */ /* 0x100fe20008000813 */
[--C-:B------:R-:W-:Y:S01]  /*35b0*/  FFMA R51, R51, UR15, -R19.reuse ;  /* 0x0000000f33337c23 */ /* 0x100fe20008000813 */
[----:B------:R-:W2:Y:S01]  /*35c0*/  MUFU.EX2 R33, R33 ;  /* 0x0000002100217308 */ /* 0x000ea20000000800 */
[--C-:B------:R-:W-:Y:S01]  /*35d0*/  FFMA R54, R54, UR15, -R19.reuse ;  /* 0x0000000f36367c23 */ /* 0x100fe20008000813 */
[----:B------:R-:W-:Y:S01]  /*35e0*/  FFMA R55, R55, UR15, -R19 ;  /* 0x0000000f37377c23 */ /* 0x000fe20008000813 */
[----:B------:R-:W-:-:S02]  /*35f0*/  IMAD.MOV.U32 R91, RZ, RZ, 0x40000040 ;  /* 0x40000040ff5b7424 */ /* 0x000fc400078e00ff */
[----:B------:R-:W-:Y:S01]  /*3600*/  FFMA R15, R88, R15, R23 ;  /* 0x0000000f580f7223 */ /* 0x000fe20000000017 */
[----:B------:R-:W-:Y:S01]  /*3610*/  FFMA R22, R22, R17, R89 ;  /* 0x0000001116167223 */ /* 0x000fe20000000059 */
[----:B------:R-:W-:Y:S01]  /*3620*/  IADD3 R11, R11, 0x1, RZ ;  /* 0x000000010b0b7810 */ /* 0x000fe20007ffe0ff */
[----:B------:R-:W3:Y:S01]  /*3630*/  MUFU.EX2 R34, R34 ;  /* 0x0000002200227308 */ /* 0x000ee20000000800 */
[----:B-1----:R-:W-:Y:S01]  /*3640*/  @!P3 FMUL R32, R32, R32 ;  /* 0x000000202020b220 */ /* 0x002fe20000400000 */
[----:B------:R-:W-:Y:S01]  /*3650*/  FADD R29, R22, R29 ;  /* 0x0000001d161d7221 */ /* 0x000fe20000000000 */
[----:B------:R-:W-:-:S03]  /*3660*/  FADD R15, R15, R18 ;  /* 0x000000120f0f7221 */ /* 0x000fc60000000000 */
[----:B------:R-:W-:Y:S01]  /*3670*/  FADD R28, R29, R28 ;  /* 0x0000001c1d1c7221 */ /* 0x000fe20000000000 */
[----:B------:R-:W-:Y:S01]  /*3680*/  FADD R20, R15, R20 ;  /* 0x000000140f147221 */ /* 0x000fe20000000000 */
[----:B------:R-:W1:Y:S01]  /*3690*/  MUFU.EX2 R35, R35 ;  /* 0x0000002300237308 */ /* 0x000e620000000800 */
[----:B--2---:R-:W-:Y:S01]  /*36a0*/  @!P2 FMUL R33, R33, R33 ;  /* 0x000000212121a220 */ /* 0x004fe20000400000 */
[----:B------:R-:W-:Y:S01]  /*36b0*/  FSETP.GEU.AND P2, PT, R38, -126, PT ;  /* 0xc2fc00002600780b */ /* 0x000fe20003f4e000 */
[----:B------:R-:W-:Y:S01]  /*36c0*/  FADD R31, R28, R31 ;  /* 0x0000001f1c1f7221 */ /* 0x000fe20000000000 */
[----:B------:R-:W-:Y:S01]  /*36d0*/  FADD R21, R20, R21 ;  /* 0x0000001514157221 */ /* 0x000fe20000000000 */
[----:B---3--:R-:W-:Y:S01]  /*36e0*/  @!P4 FMUL R34, R34, R34 ;  /* 0x000000222222c220 */ /* 0x008fe20000400000 */
[----:B------:R-:W-:-:S09]  /*36f0*/  FSETP.GEU.AND P4, PT, R39, -126, PT ;  /* 0xc2fc00002700780b */ /* 0x000fd20003f8e000 */
[----:B------:R-:W-:Y:S01]  /*3700*/  @!P2 FMUL R38, R38, 0.5 ;  /* 0x3f0000002626a820 */ /* 0x000fe20000400000 */
[----:B-1----:R-:W-:Y:S01]  /*3710*/  @!P6 FMUL R35, R35, R35 ;  /* 0x000000232323e220 */ /* 0x002fe20000400000 */
[----:B------:R-:W-:-:S04]  /*3720*/  FSETP.GEU.AND P6, PT, R40, -126, PT ;  /* 0xc2fc00002800780b */ /* 0x000fc80003fce000 */
[----:B------:R-:W1:Y:S01]  /*3730*/  MUFU.EX2 R38, R38 ;  /* 0x0000002600267308 */ /* 0x000e620000000800 */
[----:B------:R-:W-:-:S07]  /*3740*/  @!P4 FMUL R39, R39, 0.5 ;  /* 0x3f0000002727c820 */ /* 0x000fce0000400000 */
[----:B------:R-:W2:Y:S01]  /*3750*/  MUFU.EX2 R39, R39 ;  /* 0x0000002700277308 */ /* 0x000ea20000000800 */
[----:B------:R-:W-:-:S07]  /*3760*/  @!P6 FMUL R40, R40, 0.5 ;  /* 0x3f0000002828e820 */ /* 0x000fce0000400000 */
[----:B------:R-:W3:Y:S01]  /*3770*/  MUFU.EX2 R40, R40 ;  /* 0x0000002800287308 */ /* 0x000ee20000000800 */
[----:B-1----:R-:W-:Y:S01]  /*3780*/  @!P2 FMUL R38, R38, R38 ;  /* 0x000000262626a220 */ /* 0x002fe20000400000 */
[----:B------:R-:W-:Y:S01]  /*3790*/  FSETP.GEU.AND P2, PT, R43, -126, PT ;  /* 0xc2fc00002b00780b */ /* 0x000fe20003f4e000 */
[----:B--2---:R-:W-:Y:S01]  /*37a0*/  @!P4 FMUL R39, R39, R39 ;  /* 0x000000272727c220 */ /* 0x004fe20000400000 */
[----:B------:R-:W-:Y:S02]  /*37b0*/  WARPGROUP.DEPBAR.LE gsb0, 0x0 ;  /* 0x00008000000079c5 */ /* 0x000fe40000010000 */
[--C-:B------:R-:W-:Y:S01]  /*37c0*/  FFMA R24, R36, UR15, -R30.reuse ;  /* 0x0000000f24187c23 */ /* 0x100fe2000800081e */
[----:B------:R-:W-:Y:S01]  /*37d0*/  FFMA R36, R37, UR15, -R30 ;  /* 0x0000000f25247c23 */ /* 0x000fe2000800081e */
[----:B------:R-:W-:Y:S01]  /*37e0*/  IMAD.MOV.U32 R25, RZ, RZ, 0x40000040 ;  /* 0x40000040ff197424 */ /* 0x000fe200078e00ff */
[----:B------:R-:W-:-:S06]  /*37f0*/  F2FP.BF16.F32.PACK_AB R27, R39, R38 ;  /* 0x00000026271b723e */ /* 0x000fcc00000010ff */
[----:B------:R-:W-:Y:S01]  /*3800*/  @!P2 FMUL R43, R43, 0.5 ;  /* 0x3f0000002b2ba820 */ /* 0x000fe20000400000 */
[----:B------:R-:W-:Y:S01]  /*3810*/  FSETP.GEU.AND P5, PT, R24, -126, PT ;  /* 0xc2fc00001800780b */ /* 0x000fe20003fae000 */
[----:B---3--:R-:W-:Y:S01]  /*3820*/  @!P6 FMUL R40, R40, R40 ;  /* 0x000000282828e220 */ /* 0x008fe20000400000 */
[----:B------:R-:W-:Y:S02]  /*3830*/  FSETP.GEU.AND P3, PT, R36, -126, PT ;  /* 0xc2fc00002400780b */ /* 0x000fe40003f6e000 */
[----:B------:R-:W-:Y:S01]  /*3840*/  R2UR UR7, R25 ;  /* 0x00000000190772ca */ /* 0x000fe200000e0000 */
[----:B------:R-:W1:Y:S01]  /*3850*/  MUFU.EX2 R43, R43 ;  /* 0x0000002b002b7308 */ /* 0x000e620000000800 */
[----:B------:R-:W-:Y:S01]  /*3860*/  F2FP.BF16.F32.PACK_AB R25, R35, R34 ;  /* 0x000000222319723e */ /* 0x000fe200000010ff */
[----:B------:R-:W-:Y:S01]  /*3870*/  FADD R34, R21, R34 ;  /* 0x0000002215227221 */ /* 0x000fe20000000000 */
[----:B------:R-:W-:Y:S02]  /*3880*/  FSETP.GEU.AND P4, PT, R44, -126, PT ;  /* 0xc2fc00002c00780b */ /* 0x000fe40003f8e000 */
[----:B------:R-:W-:Y:S01]  /*3890*/  FSETP.GEU.AND P6, PT, R45, -126, PT ;  /* 0xc2fc00002d00780b */ /* 0x000fe20003fce000 */
[----:B------:R-:W-:-:S02]  /*38a0*/  FADD R35, R34, R35 ;  /* 0x0000002322237221 */ /* 0x000fc40000000000 */
[----:B------:R-:W-:Y:S02]  /*38b0*/  @!P5 FMUL R24, R24, 0.5 ;  /* 0x3f0000001818d820 */ /* 0x000fe40000400000 */
[----:B------:R-:W-:Y:S01]  /*38c0*/  @!P3 FMUL R36, R36, 0.5 ;  /* 0x3f0000002424b820 */ /* 0x000fe20000400000 */
[----:B------:R-:W-:Y:S01]  /*38d0*/  FADD R38, R35, R38 ;  /* 0x0000002623267221 */ /* 0x000fe20000000000 */
[----:B------:R2:W3:Y:S03]  /*38e0*/  MUFU.EX2 R37, R24 ;  /* 0x0000001800257308 */ /* 0x0004e60000000800 */
[----:B------:R-:W-:Y:S01]  /*38f0*/  FADD R39, R38, R39 ;  /* 0x0000002726277221 */ /* 0x000fe20000000000 */
[----:B------:R-:W-:Y:S01]  /*3900*/  @!P4 FMUL R44, R44, 0.5 ;  /* 0x3f0000002c2cc820 */ /* 0x000fe20000400000 */
[----:B-1----:R-:W-:Y:S01]  /*3910*/  @!P2 FMUL R43, R43, R43 ;  /* 0x0000002b2b2ba220 */ /* 0x002fe20000400000 */
[----:B------:R-:W-:Y:S01]  /*3920*/  @!P6 FMUL R45, R45, 0.5 ;  /* 0x3f0000002d2de820 */ /* 0x000fe20000400000 */
[----:B------:R-:W-:Y:S01]  /*3930*/  FSETP.GEU.AND P2, PT, R48, -126, PT ;  /* 0xc2fc00003000780b */ /* 0x000fe20003f4e000 */
[----:B------:R-:W1:Y:S01]  /*3940*/  MUFU.EX2 R36, R36 ;  /* 0x0000002400247308 */ /* 0x000e620000000800 */
[----:B--2---:R-:W-:-:S04]  /*3950*/  IADD3 R24, R90, 0x80, RZ ;  /* 0x000000805a187810 */ /* 0x004fc80007ffe0ff */
[----:B------:R-:W-:Y:S02]  /*3960*/  R2UR UR6, R24 ;  /* 0x00000000180672ca */ /* 0x000fe400000e0000 */
[----:B------:R-:W-:Y:S01]  /*3970*/  F2FP.BF16.F32.PACK_AB R24, R33, R32 ;  /* 0x000000202118723e */ /* 0x000fe200000010ff */
[----:B------:R-:W2:Y:S01]  /*3980*/  MUFU.EX2 R44, R44 ;  /* 0x0000002c002c7308 */ /* 0x000ea20000000800 */
[----:B---3--:R-:W-:Y:S01]  /*3990*/  @!P5 FMUL R37, R37, R37 ;  /* 0x000000252525d220 */ /* 0x008fe20000400000 */
[----:B------:R-:W-:Y:S01]  /*39a0*/  FSETP.GEU.AND P5, PT, R41, -126, PT ;  /* 0xc2fc00002900780b */ /* 0x000fe20003fae000 */
[----:B------:R-:W-:Y:S01]  /*39b0*/  FADD R32, R31, R32 ;  /* 0x000000201f207221 */ /* 0x000fe20000000000 */
[----:B------:R-:W-:-:S03]  /*39c0*/  @!P2 FMUL R48, R48, 0.5 ;  /* 0x3f0000003030a820 */ /* 0x000fc60000400000 */
[----:B------:R-:W-:Y:S01]  /*39d0*/  FADD R32, R32, R33 ;  /* 0x0000002120207221 */ /* 0x000fe20000000000 */
[----:B------:R-:W3:Y:S01]  /*39e0*/  MUFU.EX2 R45, R45 ;  /* 0x0000002d002d7308 */ /* 0x000ee20000000800 */
[----:B-1----:R-:W-:Y:S01]  /*39f0*/  @!P3 FMUL R36, R36, R36 ;  /* 0x000000242424b220 */ /* 0x002fe20000400000 */
[----:B------:R-:W-:-:S04]  /*3a00*/  FSETP.GEU.AND P3, PT, R42, -126, PT ;  /* 0xc2fc00002a00780b */ /* 0x000fc80003f6e000 */
[----:B------:R-:W-:Y:S01]  /*3a10*/  F2FP.BF16.F32.PACK_AB R26, R36, R37 ;  /* 0x00000025241a723e */ /* 0x000fe200000010ff */
[----:B------:R-:W-:Y:S01]  /*3a20*/  @!P5 FMUL R41, R41, 0.5 ;  /* 0x3f0000002929d820 */ /* 0x000fe20000400000 */
[----:B------:R-:W1:Y:S01]  /*3a30*/  MUFU.EX2 R48, R48 ;  /* 0x0000003000307308 */ /* 0x000e620000000800 */
[----:B--2---:R-:W-:Y:S01]  /*3a40*/  @!P4 FMUL R44, R44, R44 ;  /* 0x0000002c2c2cc220 */ /* 0x004fe20000400000 */
[----:B------:R-:W-:Y:S01]  /*3a50*/  WARPGROUP.ARRIVE ;  /* 0x00000000000079c5 */ /* 0x000fe20000000000 */
[----:B------:R-:W-:Y:S01]  /*3a60*/  FSETP.GEU.AND P4, PT, R49, -126, PT ;  /* 0xc2fc00003100780b */ /* 0x000fe20003f8e000 */
[----:B------:R-:W-:-:S03]  /*3a70*/  FADD R37, R32, R37 ;  /* 0x0000002520257221 */ /* 0x000fc60000000000 */
[----:B------:R-:W-:Y:S01]  /*3a80*/  @!P3 FMUL R42, R42, 0.5 ;  /* 0x3f0000002a2ab820 */ /* 0x000fe20000400000 */
[----:B------:R-:W-:Y:S01]  /*3a90*/  HGMMA.64x64x16.F32.BF16 R56, R24, gdesc[UR4].tnspB, R56, gsb0 ;  /* 0x40e0000418387df0 */ /* 0x000fe20008001838 */
[----:B------:R-:W2:Y:S01]  /*3aa0*/  MUFU.EX2 R41, R41 ;  /* 0x0000002900297308 */ /* 0x000ea20000000800 */
[----:B---3--:R-:W-:Y:S01]  /*3ab0*/  @!P6 FMUL R45, R45, R45 ;  /* 0x0000002d2d2de220 */ /* 0x008fe20000400000 */
[----:B------:R-:W-:Y:S01]  /*3ac0*/  FSETP.GEU.AND P6, PT, R50, -126, PT ;  /* 0xc2fc00003200780b */ /* 0x000fe20003fce000 */
[----:B------:R-:W-:-:S04]  /*3ad0*/  FADD R37, R37, R36 ;  /* 0x0000002425257221 */ /* 0x000fc80000000000 */
[----:B------:R-:W-:Y:S01]  /*3ae0*/  @!P4 FMUL R49, R49, 0.5 ;  /* 0x3f0000003131c820 */ /* 0x000fe20000400000 */
[----:B------:R-:W3:Y:S01]  /*3af0*/  MUFU.EX2 R42, R42 ;  /* 0x0000002a002a7308 */ /* 0x000ee20000000800 */
[----:B-1----:R-:W-:-:S06]  /*3b00*/  @!P2 FMUL R48, R48, R48 ;  /* 0x000000303030a220 */ /* 0x002fcc0000400000 */
[----:B------:R-:W-:Y:S01]  /*3b10*/  @!P6 FMUL R50, R50, 0.5 ;  /* 0x3f0000003232e820 */ /* 0x000fe20000400000 */
[----:B------:R-:W1:Y:S01]  /*3b20*/  MUFU.EX2 R49, R49 ;  /* 0x0000003100317308 */ /* 0x000e620000000800 */
[----:B--2---:R-:W-:Y:S01]  /*3b30*/  @!P5 FMUL R41, R41, R41 ;  /* 0x000000292929d220 */ /* 0x004fe20000400000 */
[----:B------:R-:W-:-:S06]  /*3b40*/  FSETP.GEU.AND P5, PT, R46, -126, PT ;  /* 0xc2fc00002e00780b */ /* 0x000fcc0003fae000 */
[----:B------:R-:W2:Y:S01]  /*3b50*/  MUFU.EX2 R50, R50 ;  /* 0x0000003200327308 */ /* 0x000ea20000000800 */
[----:B---3--:R-:W-:Y:S01]  /*3b60*/  @!P3 FMUL R42, R42, R42 ;  /* 0x0000002a2a2ab220 */ /* 0x008fe20000400000 */
[----:B------:R-:W-:-:S05]  /*3b70*/  FSETP.GEU.AND P3, PT, R47, -126, PT ;  /* 0xc2fc00002f00780b */ /* 0x000fca0003f6e000 */
[----:B------:R-:W-:Y:S01]  /*3b80*/  @!P5 FMUL R46, R46, 0.5 ;  /* 0x3f0000002e2ed820 */ /* 0x000fe20000400000 */
[----:B-1----:R-:W-:Y:S01]  /*3b90*/  @!P4 FMUL R49, R49, R49 ;  /* 0x000000313131c220 */ /* 0x002fe20000400000 */
[----:B------:R-:W-:-:S04]  /*3ba0*/  FSETP.GEU.AND P4, PT, R54, -126, PT ;  /* 0xc2fc00003600780b */ /* 0x000fc80003f8e000 */
[----:B------:R-:W1:Y:S02]  /*3bb0*/  MUFU.EX2 R46, R46 ;  /* 0x0000002e002e7308 */ /* 0x000e640000000800 */
[----:B------:R-:W-:Y:S01]  /*3bc0*/  @!P3 FMUL R47, R47, 0.5 ;  /* 0x3f0000002f2fb820 */ /* 0x000fe20000400000 */
[----:B--2---:R-:W-:Y:S01]  /*3bd0*/  @!P6 FMUL R50, R50, R50 ;  /* 0x000000323232e220 */ /* 0x004fe20000400000 */
[----:B------:R-:W-:-:S04]  /*3be0*/  FSETP.GEU.AND P6, PT, R55, -126, PT ;  /* 0xc2fc00003700780b */ /* 0x000fc80003fce000 */
[----:B------:R-:W2:Y:S01]  /*3bf0*/  MUFU.EX2 R47, R47 ;  /* 0x0000002f002f7308 */ /* 0x000ea20000000800 */
[----:B------:R-:W-:Y:S01]  /*3c00*/  @!P4 FMUL R54, R54, 0.5 ;  /* 0x3f0000003636c820 */ /* 0x000fe20000400000 */
[----:B-1----:R-:W-:-:S07]  /*3c10*/  @!P5 FMUL R46, R46, R46 ;  /* 0x0000002e2e2ed220 */ /* 0x002fce0000400000 */
[----:B------:R-:W-:-:S04]  /*3c20*/  @!P6 FMUL R55, R55, 0.5 ;  /* 0x3f0000003737e820 */ /* 0x000fc80000400000 */
[----:B------:R-:W1:Y:S01]  /*3c30*/  MUFU.EX2 R19, R55 ;  /* 0x0000003700137308 */ /* 0x000e620000000800 */
[----:B--2---:R-:W-:Y:S01]  /*3c40*/  @!P3 FMUL R47, R47, R47 ;  /* 0x0000002f2f2fb220 */ /* 0x004fe20000400000 */
[----:B------:R-:W-:-:S13]  /*3c50*/  FSETP.GEU.AND P3, PT, R51, -126, PT ;  /* 0xc2fc00003300780b */ /* 0x000fda0003f6e000 */
[----:B------:R-:W-:Y:S01]  /*3c60*/  @!P3 FMUL R51, R51, 0.5 ;  /* 0x3f0000003333b820 */ /* 0x000fe20000400000 */
[----:B------:R-:W-:Y:S02]  /*3c70*/  WARPGROUP.DEPBAR.LE gsb0, 0x0 ;  /* 0x00008000000079c5 */ /* 0x000fe40000010000 */
[----:B------:R-:W-:Y:S01]  /*3c80*/  IMAD.MOV.U32 R25, RZ, RZ, 0x40000040 ;  /* 0x40000040ff197424 */ /* 0x000fe200078e00ff */
[----:B------:R-:W-:Y:S01]  /*3c90*/  IADD3 R24, R90, 0x100, RZ ;  /* 0x000001005a187810 */ /* 0x000fe20007ffe0ff */
[----:B-1----:R-:W-:Y:S01]  /*3ca0*/  @!P6 FMUL R19, R19, R19 ;  /* 0x000000131313e220 */ /* 0x002fe20000400000 */
[----:B------:R-:W-:Y:S01]  /*3cb0*/  F2FP.BF16.F32.PACK_AB R26, R45, R44 ;  /* 0x0000002c2d1a723e */ /* 0x000fe200000010ff */
[----:B------:R-:W1:Y:S01]  /*3cc0*/  MUFU.EX2 R51, R51 ;  /* 0x0000003300337308 */ /* 0x000e620000000800 */
[----:B------:R-:W-:Y:S02]  /*3cd0*/  R2UR UR6, R24 ;  /* 0x00000000180672ca */ /* 0x000fe400000e0000 */
[----:B------:R-:W-:-:S02]  /*3ce0*/  R2UR UR7, R25 ;  /* 0x00000000190772ca */ /* 0x000fc400000e0000 */
[----:B------:R-:W-:Y:S01]  /*3cf0*/  F2FP.BF16.F32.PACK_AB R24, R41, R40 ;  /* 0x000000282918723e */ /* 0x000fe200000010ff */
[----:B------:R-:W-:Y:S01]  /*3d00*/  FADD R40, R37, R40 ;  /* 0x0000002825287221 */ /* 0x000fe20000000000 */
[----:B------:R-:W-:Y:S01]  /*3d10*/  F2FP.BF16.F32.PACK_AB R25, R43, R42 ;  /* 0x0000002a2b19723e */ /* 0x000fe200000010ff */
[----:B------:R-:W-:Y:S01]  /*3d20*/  FADD R42, R39, R42 ;  /* 0x0000002a272a7221 */ /* 0x000fe20000000000 */
[----:B------:R-:W-:Y:S01]  /*3d30*/  F2FP.BF16.F32.PACK_AB R27, R47, R46 ;  /* 0x0000002e2f1b723e */ /* 0x000fe200000010ff */
[----:B------:R-:W-:Y:S01]  /*3d40*/  FADD R41, R40, R41 ;  /* 0x0000002928297221 */ /* 0x000fe20000000000 */
[----:B------:R-:W-:Y:S01]  /*3d50*/  IADD3 R90, R90, 0x180, RZ ;  /* 0x000001805a5a7810 */ /* 0x000fe20007ffe0ff */
[----:B------:R-:W-:Y:S01]  /*3d60*/  FADD R43, R42, R43 ;  /* 0x0000002b2a2b7221 */ /* 0x000fe20000000000 */
[----:B------:R-:W-:Y:S01]  /*3d70*/  WARPGROUP.ARRIVE ;  /* 0x00000000000079c5 */ /* 0x000fe20000000000 */
[----:B------:R-:W-:Y:S02]  /*3d80*/  FADD R44, R41, R44 ;  /* 0x0000002c292c7221 */ /* 0x000fe40000000000 */
[----:B------:R-:W-:Y:S01]  /*3d90*/  FADD R46, R43, R46 ;  /* 0x0000002e2b2e7221 */ /* 0x000fe20000000000 */
[----:B-1----:R-:W-:Y:S01]  /*3da0*/  @!P3 FMUL R51, R51, R51 ;  /* 0x000000333333b220 */ /* 0x002fe20000400000 */
[----:B------:R-:W-:Y:S01]  /*3db0*/  FADD R45, R44, R45 ;  /* 0x0000002d2c2d7221 */ /* 0x000fe20000000000 */
[----:B------:R-:W-:Y:S01]  /*3dc0*/  HGMMA.64x64x16.F32.BF16 R56, R24, gdesc[UR4].tnspB, R56, gsb0 ;  /* 0x40e0000418387df0 */ /* 0x000fe20008001838 */
[----:B------:R-:W-:Y:S01]  /*3dd0*/  R2UR UR6, R90 ;  /* 0x000000005a0672ca */ /* 0x000fe200000e0000 */
[----:B------:R-:W-:Y:S01]  /*3de0*/  FADD R47, R46, R47 ;  /* 0x0000002f2e2f7221 */ /* 0x000fe20000000000 */
[----:B------:R-:W-:Y:S01]  /*3df0*/  R2UR UR7, R91 ;  /* 0x000000005b0772ca */ /* 0x000fe200000e0000 */
[----:B------:R-:W-:-:S02]  /*3e00*/  WARPGROUP.DEPBAR.LE gsb0, 0x0 ;  /* 0x00008000000079c5 */ /* 0x000fc40000010000 */
[--C-:B------:R-:W-:Y:S01]  /*3e10*/  FFMA R24, R52, UR15, -R30.reuse ;  /* 0x0000000f34187c23 */ /* 0x100fe2000800081e */
[----:B------:R-:W-:Y:S01]  /*3e20*/  FFMA R30, R53, UR15, -R30 ;  /* 0x0000000f351e7c23 */ /* 0x000fe2000800081e */
[----:B------:R-:W1:Y:S01]  /*3e30*/  MUFU.EX2 R52, R54 ;  /* 0x0000003600347308 */ /* 0x000e620000000800 */
[----:B------:R-:W-:Y:S01]  /*3e40*/  F2FP.BF16.F32.PACK_AB R25, R51, R50 ;  /* 0x000000323319723e */ /* 0x000fe200000010ff */
[----:B------:R-:W-:Y:S01]  /*3e50*/  FADD R50, R47, R50 ;  /* 0x000000322f327221 */ /* 0x000fe20000000000 */
[----:B------:R-:W-:Y:S02]  /*3e60*/  FSETP.GEU.AND P5, PT, R24, -126, PT ;  /* 0xc2fc00001800780b */ /* 0x000fe40003fae000 */
[----:B------:R-:W-:Y:S01]  /*3e70*/  FSETP.GEU.AND P2, PT, R30, -126, PT ;  /* 0xc2fc00001e00780b */ /* 0x000fe20003f4e000 */
[----:B------:R-:W-:-:S10]  /*3e80*/  FADD R51, R50, R51 ;  /* 0x0000003332337221 */ /* 0x000fd40000000000 */
[----:B------:R-:W-:Y:S01]  /*3e90*/  @!P5 FMUL R24, R24, 0.5 ;  /* 0x3f0000001818d820 */ /* 0x000fe20000400000 */
[----:B-1----:R-:W-:Y:S01]  /*3ea0*/  @!P4 FMUL R52, R52, R52 ;  /* 0x000000343434c220 */ /* 0x002fe20000400000 */
[----:B------:R-:W-:Y:S02]  /*3eb0*/  @!P2 FMUL R30, R30, 0.5 ;  /* 0x3f0000001e1ea820 */ /* 0x000fe40000400000 */
[----:B------:R1:W2:Y:S02]  /*3ec0*/  MUFU.EX2 R53, R24 ;  /* 0x0000001800357308 */ /* 0x0002a40000000800 */
[----:B------:R-:W-:Y:S01]  /*3ed0*/  F2FP.BF16.F32.PACK_AB R27, R19, R52 ;  /* 0x00000034131b723e */ /* 0x000fe200000010ff */
[----:B------:R-:W-:-:S04]  /*3ee0*/  FADD R52, R51, R52 ;  /* 0x0000003433347221 */ /* 0x000fc80000000000 */
[----:B------:R-:W-:Y:S01]  /*3ef0*/  FADD R15, R52, R19 ;  /* 0x00000013340f7221 */ /* 0x000fe20000000000 */
[----:B------:R-:W3:Y:S01]  /*3f00*/  MUFU.EX2 R30, R30 ;  /* 0x0000001e001e7308 */ /* 0x000ee20000000800 */
[----:B-1----:R-:W-:Y:S01]  /*3f10*/  F2FP.BF16.F32.PACK_AB R24, R49, R48 ;  /* 0x000000303118723e */ /* 0x002fe200000010ff */
[----:B------:R-:W-:-:S04]  /*3f20*/  FADD R48, R45, R48 ;  /* 0x000000302d307221 */ /* 0x000fc80000000000 */
[----:B------:R-:W-:Y:S01]  /*3f30*/  FADD R48, R48, R49 ;  /* 0x0000003130307221 */ /* 0x000fe20000000000 */
[----:B--2---:R-:W-:-:S04]  /*3f40*/  @!P5 FMUL R53, R53, R53 ;  /* 0x000000353535d220 */ /* 0x004fc80000400000 */
[----:B------:R-:W-:Y:S01]  /*3f50*/  FADD R17, R48, R53 ;  /* 0x0000003530117221 */ /* 0x000fe20000000000 */
[----:B---3--:R-:W-:Y:S01]  /*3f60*/  @!P2 FMUL R30, R30, R30 ;  /* 0x0000001e1e1ea220 */ /* 0x008fe20000400000 */
[----:B------:R-:W-:-:S03]  /*3f70*/  ISETP.NE.AND P2, PT, R11, 0x4, PT ;  /* 0x000000040b00780c */ /* 0x000fc60003f45270 */
[----:B------:R-:W-:Y:S01]  /*3f80*/  FADD R17, R17, R30 ;  /* 0x0000001e11117221 */ /* 0x000fe20000000000 */
[----:B------:R-:W-:Y:S02]  /*3f90*/  F2FP.BF16.F32.PACK_AB R26, R30, R53 ;  /* 0x000000351e1a723e */ /* 0x000fe400000010ff */
[----:B------:R-:W-:Y:S02]  /*3fa0*/  SEL R21, R11, RZ, P2 ;  /* 0x000000ff0b157207 */ /* 0x000fe40001000000 */
[----:B------:R-:W-:-:S03]  /*3fb0*/  WARPGROUP.ARRIVE ;  /* 0x00000000000079c5 */ /* 0x000fc60000000000 */
[----:B------:R-:W-:-:S03]  /*3fc0*/  IMAD R11, R21, 0x8, R14 ;  /* 0x00000008150b7824 */ /* 0x000fc600078e020e */
[----:B------:R-:W-:Y:S02]  /*3fd0*/  HGMMA.64x64x16.F32.BF16 R56, R24, gdesc[UR4].tnspB, R56, gsb0 ;  /* 0x40e0000418387df0 */ /* 0x000fe40008001838 */
[----:B------:R-:W-:Y:S01]  /*3fe0*/  PRMT R11, RZ, 0x654, R11 ;  /* 0x00000654ff0b7816 */ /* 0x000fe2000000000b */
[----:B------:R-:W-:-:S03]  /*3ff0*/  WARPGROUP.DEPBAR.LE gsb0, 0x0 ;  /* 0x00008000000079c5 */ /* 0x000fc60000010000 */
[----:B------:R1:W-:Y:S01]  /*4000*/  SYNCS.ARRIVE.TRANS64.RED.A1T0 RZ, [R11+URZ], RZ ;  /* 0x000000ff0bff79a7 */ /* 0x0003e2000810043f */
[----:B------:R-:W-:Y:S05]  /*4010*/  @P1 BRA `(.L_x_32) ;  /* 0x0000000000981947 */ /* 0x000fea0003800000 */
[----:B------:R-:W-:Y:S01]  /*4020*/  ISETP.LT.OR P1, PT, R6, 0x1, !P0 ;  /* 0x000000010600780c */ /* 0x000fe20004721670 */
[----:B------:R-:W-:-:S12]  /*4030*/  BSSY B0, `(.L_x_33) ;  /* 0x0000023000007945 */ /* 0x000fd80003800000 */
[----:B------:R-:W-:Y:S05]  /*4040*/  @P1 BRA `(.L_x_34) ;  /* 0x0000000000841947 */ /* 0x000fea0003800000 */
[----:B-1----:R-:W-:Y:S02]  /*4050*/  LEA R11, R5, R2, 0x3 ;  /* 0x00000002050b7211 */ /* 0x002fe400078e18ff */
[----:B------:R-:W-:Y:S02]  /*4060*/  SHF.L.U32 R18, R4, 0x1f, RZ ;  /* 0x0000001f04127819 */ /* 0x000fe400000006ff */
[----:B------:R-:W-:Y:S02]  /*4070*/  ISETP.NE.AND P2, PT, R16, RZ, PT ;  /* 0x000000ff1000720c */ /* 0x000fe40003f45270 */
[----:B------:R-:W1:Y:S02]  /*4080*/  SYNCS.PHASECHK.TRANS64.TRYWAIT P1, [R11+URZ+0xa020], R18 ;  /* 0x00a020120b0075a7 */ /* 0x000e64000802017f */
[----:B-1----:R-:W-:Y:S09]  /*4090*/  @!P1 BRA `(.L_x_35) ;  /* 0x00000018003c9947 */ /* 0x002ff20003800000 */
.L_x_70:
[----:B------:R-:W-:Y:S05]  /*40a0*/  @P2 BRA `(.L_x_36) ;  /* 0x0000000000142947 */ /* 0x000fea0003800000 */
[----:B------:R-:W-:Y:S01]  /*40b0*/  ISETP.NE.AND P1, PT, R10, RZ, PT ;  /* 0x000000ff0a00720c */ /* 0x000fe20003f25270 */
[----:B-1----:R-:W-:-:S04]  /*40c0*/  IMAD.MOV.U32 R18, RZ, RZ, 0x2000 ;  /* 0x00002000ff127424 */ /* 0x002fc800078e00ff */
[----:B------:R2:W-:Y:S08]  /*40d0*/  SYNCS.ARRIVE.TRANS64 RZ, [R11+URZ+0xa000], R18 ;  /* 0x00a000120bff79a7 */ /* 0x0005f0000800003f */
[----:B------:R-:W-:Y:S05]  /*40e0*/  @!P1 BRA `(.L_x_36) ;  /* 0x0000000000049947 */ /* 0x000fea0003800000 */
[----:B------:R-:W-:Y:S01]  /*40f0*/  BPT.TRAP 0x1 ;  /* 0x000000040000795c */ /* 0x000fe20000300000 */
.L_x_36:
[----:B-12---:R-:W-:Y:S01]  /*4100*/  LEA R18, R5, R2, 0xd ;  /* 0x0000000205127211 */ /* 0x006fe200078e68ff */
[----:B------:R-:W-:Y:S01]  /*4110*/  UIADD3 UR6, UP0, UR30, 0x2f0, URZ ;  /* 0x000002f01e067890 */ /* 0x000fe2000ff1e03f */
[----:B------:R-:W-:Y:S01]  /*4120*/  R2UR UR11, R7 ;  /* 0x00000000070b72ca */ /* 0x000fe200000e0000 */
[----:B------:R-:W-:Y:S01]  /*4130*/  UMOV UR18, 0x0 ;  /* 0x0000000000127882 */ /* 0x000fe20000000000 */
[----:B------:R-:W-:Y:S01]  /*4140*/  R2UR UR9, R11 ;  /* 0x000000000b0972ca */ /* 0x000fe200000e0000 */
[----:B------:R-:W-:Y:S01]  /*4150*/  UIADD3.X UR7, URZ, UR31, URZ, UP0, !UPT ;  /* 0x0000001f3f077290 */ /* 0x000fe200087fe43f */
[----:B------:R-:W-:Y:S01]  /*4160*/  R2UR UR8, R18 ;  /* 0x00000000120872ca */ /* 0x000fe200000e0000 */
[----:B------:R-:W-:Y:S01]  /*4170*/  UMOV UR19, 0x10000000 ;  /* 0x1000000000137882 */ /* 0x000fe20000000000 */
[----:B------:R-:W-:Y:S01]  /*4180*/  UMOV UR10, URZ ;  /* 0x0000003f000a7c82 */ /* 0x000fe20008000000 */
[----:B------:R-:W-:Y:S01]  /*4190*/  UMOV UR12, UR36 ;  /* 0x00000024000c7c82 */ /* 0x000fe20008000000 */
[----:B------:R-:W-:Y:S01]  /*41a0*/  UMOV UR13, UR37 ;  /* 0x00000025000d7c82 */ /* 0x000fe20008000000 */
[----:B------:R-:W-:Y:S01]  /*41b0*/  VIADD R5, R5, 0x1 ;  /* 0x0000000105057836 */ /* 0x000fe20000000000 */
[----:B------:R-:W-:-:S03]  /*41c0*/  IADD3 R7, R7, 0x1, RZ ;  /* 0x0000000107077810 */ /* 0x000fc60007ffe0ff */
[----:B------:R-:W-:Y:S01]  /*41d0*/  USHF.L.U32 UR11, UR11, 0x6, URZ ;  /* 0x000000060b0b7899 */ /* 0x000fe2000800063f */
[C---:B------:R-:W-:Y:S01]  /*41e0*/  ISETP.NE.AND P1, PT, R5.reuse, 0x4, PT ;  /* 0x000000040500780c */ /* 0x040fe20003f25270 */
[----:B------:R-:W-:Y:S02]  /*41f0*/  UIADD3 UR9, UR9, 0xa000, URZ ;  /* 0x0000a00009097890 */ /* 0x000fe4000fffe03f */
[----:B------:R-:W-:Y:S01]  /*4200*/  UIADD3 UR8, UR8, 0x2000, URZ ;  /* 0x0000200008087890 */ /* 0x000fe2000fffe03f */
[----:B------:R-:W-:Y:S02]  /*4210*/  SEL R11, RZ, 0x1, P1 ;  /* 0x00000001ff0b7807 */ /* 0x000fe40000800000 */
[----:B------:R-:W-:Y:S02]  /*4220*/  SEL R5, R5, RZ, P1 ;  /* 0x000000ff05057207 */ /* 0x000fe40000800000 */
[----:B------:R-:W-:-:S04]  /*4230*/  LOP3.LUT R4, R4, R11, RZ, 0x3c, !PT ;  /* 0x0000000b04047212 */ /* 0x000fc800078e3cff */
[----:B------:R2:W-:Y:S02]  /*4240*/  UTMALDG.4D [UR8], [UR6], desc[UR18] ;  /* 0x00001208060075b4 */ /* 0x0005e40008019000 */
[----:B--2---:R-:W-:Y:S01]  /*4250*/  NOP ;  /* 0x0000000000007918 */ /* 0x004fe20000000000 */
.L_x_34:
[----:B------:R-:W-:Y:S05]  /*4260*/  BSYNC B0 ;  /* 0x0000000000007941 */ /* 0x000fea0003800000 */
.L_x_33:
[----:B------:R-:W-:-:S07]  /*4270*/  VIADD R6, R6, 0xffffffff ;  /* 0xffffffff06067836 */ /* 0x000fce0000000000 */
.L_x_32:
[C---:B------:R-:W-:Y:S01]  /*4280*/  ISETP.GT.AND P3, PT, R12.reuse, 0x2, PT ;  /* 0x000000020c00780c */ /* 0x040fe20003f64270 */
[----:B-1----:R-:W-:Y:S01]  /*4290*/  VIADD R11, R21, 0x1 ;  /* 0x00000001150b7836 */ /* 0x002fe20000000000 */
[----:B------:R-:W-:Y:S01]  /*42a0*/  IADD3 R13, R13, 0x1, RZ ;  /* 0x000000010d0d7810 */ /* 0x000fe20007ffe0ff */
[----:B------:R-:W-:Y:S01]  /*42b0*/  IMAD.MOV.U32 R89, RZ, RZ, R0 ;  /* 0x000000ffff597224 */ /* 0x000fe200078e0000 */
[----:B------:R-:W-:Y:S02]  /*42c0*/  IADD3 R12, R12, -0x1, RZ ;  /* 0xffffffff0c0c7810 */ /* 0x000fe40007ffe0ff */
[----:B------:R-:W-:Y:S02]  /*42d0*/  ISETP.NE.AND P1, PT, R13, 0x4, PT ;  /* 0x000000040d00780c */ /* 0x000fe40003f25270 */
[----:B------:R-:W-:Y:S02]  /*42e0*/  ISETP.NE.AND P2, PT, R11, 0x4, PT ;  /* 0x000000040b00780c */ /* 0x000fe40003f45270 */
[----:B------:R-:W-:-:S02]  /*42f0*/  SEL R18, RZ, 0x1, P1 ;  /* 0x00000001ff127807 */ /* 0x000fc40000800000 */
[----:B------:R-:W-:Y:S02]  /*4300*/  MOV R23, R9 ;  /* 0x0000000900177202 */ /* 0x000fe40000000f00 */
[----:B------:R-:W-:Y:S02]  /*4310*/  LOP3.LUT R3, R3, R18, RZ, 0x3c, !PT ;  /* 0x0000001203037212 */ /* 0x000fe400078e3cff */
[----:B------:R-:W-:Y:S02]  /*4320*/  SEL R13, R13, RZ, P1 ;  /* 0x000000ff0d0d7207 */ /* 0x000fe40000800000 */
[----:B------:R-:W-:Y:S01]  /*4330*/  SEL R11, R11, RZ, P2 ;  /* 0x000000ff0b0b7207 */ /* 0x000fe20001000000 */
[----:B------:R-:W-:Y:S06]  /*4340*/  @P3 BRA `(.L_x_37) ;  /* 0xffffffe000ac3947 */ /* 0x000fec000383ffff */
.L_x_24:
[----:B------:R-:W-:Y:S05]  /*4350*/  WARPSYNC.ALL ;  /* 0x0000000000007948 */ /* 0x000fea0003800000 */
[----:B------:R-:W2:Y:S01]  /*4360*/  SHFL.BFLY PT, R4, R17, 0x1, 0x1f ;  /* 0x0c201f0011047f89 */ /* 0x000ea200000e0000 */
[----:B------:R-:W-:Y:S01]  /*4370*/  BSSY B0, `(.L_x_38) ;  /* 0x0000022000007945 */ /* 0x000fe20003800000 */
[----:B------:R-:W-:Y:S01]  /*4380*/  IMAD.MOV.U32 R5, RZ, RZ, 0x7f800000 ;  /* 0x7f800000ff057424 */ /* 0x000fe200078e00ff */
[----:B------:R-:W-:Y:S01]  /*4390*/  MOV R8, 0x3f800000 ;  /* 0x3f80000000087802 */ /* 0x000fe20000000f00 */
[----:B------:R-:W3:Y:S01]  /*43a0*/  SHFL.BFLY PT, R6, R15, 0x1, 0x1f ;  /* 0x0c201f000f067f89 */ /* 0x000ee200000e0000 */
[----:B--2---:R-:W-:Y:S01]  /*43b0*/  FADD R4, R4, R17 ;  /* 0x0000001104047221 */ /* 0x004fe20000000000 */
[----:B---3--:R-:W-:-:S04]  /*43c0*/  FADD R18, R6, R15 ;  /* 0x0000000f06127221 */ /* 0x008fc80000000000 */
[----:B------:R-:W2:Y:S01]  /*43d0*/  SHFL.BFLY PT, R3, R4, 0x2, 0x1f ;  /* 0x0c401f0004037f89 */ /* 0x000ea200000e0000 */
[----:B------:R-:W-:-:S03]  /*43e0*/  MOV R6, 0x7f800000 ;  /* 0x7f80000000067802 */ /* 0x000fc60000000f00 */
[----:B------:R-:W3:Y:S01]  /*43f0*/  SHFL.BFLY PT, R19, R18, 0x2, 0x1f ;  /* 0x0c401f0012137f89 */ /* 0x000ee200000e0000 */
[C---:B--2---:R-:W-:Y:S01]  /*4400*/  FSETP.NE.AND P0, PT, R4.reuse, -R3, PT ;  /* 0x800000030400720b */ /* 0x044fe20003f05000 */
[----:B------:R-:W-:Y:S01]  /*4410*/  FADD R4, R4, R3 ;  /* 0x0000000304047221 */ /* 0x000fe20000000000 */
[----:B------:R-:W-:Y:S02]  /*4420*/  IMAD.MOV.U32 R3, RZ, RZ, 0x3f800000 ;  /* 0x3f800000ff037424 */ /* 0x000fe400078e00ff */
[----:B---3--:R-:W-:-:S09]  /*4430*/  FADD R7, R18, R19 ;  /* 0x0000001312077221 */ /* 0x008fd20000000000 */
[----:B------:R-:W-:Y:S05]  /*4440*/  @!P0 BRA `(.L_x_39) ;  /* 0x0000000000508947 */ /* 0x000fea0003800000 */
[----:B------:R-:W-:Y:S01]  /*4450*/  VIADD R3, R4, 0x1800000 ;  /* 0x0180000004037836 */ /* 0x000fe20000000000 */
[----:B------:R-:W-:Y:S04]  /*4460*/  BSSY B1, `(.L_x_40) ;  /* 0x000000b000017945 */ /* 0x000fe80003800000 */
[----:B------:R-:W-:-:S04]  /*4470*/  LOP3.LUT R3, R3, 0x7f800000, RZ, 0xc0, !PT ;  /* 0x7f80000003037812 */ /* 0x000fc800078ec0ff */
[----:B------:R-:W-:-:S13]  /*4480*/  ISETP.GT.U32.AND P0, PT, R3, 0x1ffffff, PT ;  /* 0x01ffffff0300780c */ /* 0x000fda0003f04070 */
[----:B------:R-:W-:Y:S05]  /*4490*/  @P0 BRA `(.L_x_41) ;  /* 0x00000000000c0947 */ /* 0x000fea0003800000 */
[----:B------:R-:W-:-:S07]  /*44a0*/  MOV R14, 0x44c0 ;  /* 0x000044c0000e7802 */ /* 0x000fce0000000f00 */
[----:B-1----:R-:W-:Y:S05]  /*44b0*/  CALL.REL.NOINC `($__internal_0_$__cuda_sm20_rcp_rn_f32_slowpath) ;  /* 0x0000001400487944 */ /* 0x002fea0003c00000 */
[----:B------:R-:W-:Y:S05]  /*44c0*/  BRA `(.L_x_42) ;  /* 0x0000000000107947 */ /* 0x000fea0003800000 */
.L_x_41:
[----:B------:R-:W2:Y:S02]  /*44d0*/  MUFU.RCP R3, R4 ;  /* 0x0000000400037308 */ /* 0x000ea40000001000 */
[----:B--2---:R-:W-:-:S04]  /*44e0*/  FFMA R6, R4, R3, -1 ;  /* 0xbf80000004067423 */ /* 0x004fc80000000003 */
[----:B------:R-:W-:-:S04]  /*44f0*/  FADD.FTZ R6, -R6, -RZ ;  /* 0x800000ff06067221 */ /* 0x000fc80000010100 */
[----:B------:R-:W-:-:S07]  /*4500*/  FFMA R3, R3, R6, R3 ;  /* 0x0000000603037223 */ /* 0x000fce0000000003 */
.L_x_42:
[----:B------:R-:W-:Y:S05]  /*4510*/  BSYNC B1 ;  /* 0x0000000000017941 */ /* 0x000fea0003800000 */
.L_x_40:
[----:B------:R-:W-:Y:S01]  /*4520*/  FSETP.GEU.AND P0, PT, |R4|, 1.175494350822287508e-38, PT ;  /* 0x008000000400780b */ /* 0x000fe20003f0e200 */
[----:B------:R-:W-:-:S12]  /*4530*/  ULDC UR6, c[0x0][0x600] ;  /* 0x0001800000067ab9 */ /* 0x000fd80000000800 */
[----:B------:R-:W-:-:S04]  /*4540*/  @!P0 FMUL R4, R4, 16777216 ;  /* 0x4b80000004048820 */ /* 0x000fc80000400000 */
[----:B------:R-:W2:Y:S02]  /*4550*/  MUFU.LG2 R6, R4 ;  /* 0x0000000400067308 */ /* 0x000ea40000000c00 */
[----:B--2---:R-:W-:-:S04]  /*4560*/  @!P0 FADD R6, R6, -24 ;  /* 0xc1c0000006068421 */ /* 0x004fc80000000000 */
[----:B-1----:R-:W-:-:S04]  /*4570*/  FMUL R11, R6, 0.69314718246459960938 ;  /* 0x3f317218060b7820 */ /* 0x002fc80000400000 */
[----:B------:R-:W-:-:S07]  /*4580*/  FFMA R6, R0, UR6, R11 ;  /* 0x0000000600067c23 */ /* 0x000fce000800000b */
.L_x_39:
[----:B------:R-:W-:Y:S05]  /*4590*/  BSYNC B0 ;  /* 0x0000000000007941 */ /* 0x000fea0003800000 */
.L_x_38:
[----:B------:R-:W-:Y:S01]  /*45a0*/  FSETP.NE.AND P0, PT, R18, -R19, PT ;  /* 0x800000131200720b */ /* 0x000fe20003f05000 */
[----:B------:R-:W-:Y:S01]  /*45b0*/  ULDC UR4, c[0x0][0x608] ;  /* 0x0001820000047ab9 */ /* 0x000fe20000000800 */
[----:B------:R-:W-:Y:S01]  /*45c0*/  BSSY B0, `(.L_x_43) ;  /* 0x0000029000007945 */ /* 0x000fe20003800000 */
[----:B------:R-:W-:-:S04]  /*45d0*/  FMUL R3, R3, UR4 ;  /* 0x0000000403037c20 */ /* 0x000fc80008400000 */
[-C--:B------:R-:W-:Y:S01]  /*45e0*/  FMUL R56, R56, R3.reuse ;  /* 0x0000000338387220 */ /* 0x080fe20000400000 */
        /* <DEDUP_REMOVED lines=14> */
[----:B------:R-:W-:Y:S01]  /*46d0*/  FMUL R85, R85, R3 ;  /* 0x0000000355557220 */ /* 0x000fe20000400000 */
[----:B------:R-:W-:Y:S06]  /*46e0*/  @!P0 BRA `(.L_x_44) ;  /* 0x0000000000588947 */ /* 0x000fec0003800000 */
[----:B------:R-:W-:Y:S01]  /*46f0*/  IADD3 R0, R7, 0x1800000, RZ ;  /* 0x0180000007007810 */ /* 0x000fe20007ffe0ff */
[----:B------:R-:W-:Y:S03]  /*4700*/  BSSY B1, `(.L_x_45) ;  /* 0x000000d000017945 */ /* 0x000fe60003800000 */
[----:B------:R-:W-:-:S04]  /*4710*/  LOP3.LUT R0, R0, 0x7f800000, RZ, 0xc0, !PT ;  /* 0x7f80000000007812 */ /* 0x000fc800078ec0ff */
[----:B------:R-:W-:-:S13]  /*4720*/  ISETP.GT.U32.AND P0, PT, R0, 0x1ffffff, PT ;  /* 0x01ffffff0000780c */ /* 0x000fda0003f04070 */
[----:B------:R-:W-:Y:S05]  /*4730*/  @P0 BRA `(.L_x_46) ;  /* 0x0000000000140947 */ /* 0x000fea0003800000 */
[----:B------:R-:W-:Y:S01]  /*4740*/  IMAD.MOV.U32 R4, RZ, RZ, R7 ;  /* 0x000000ffff047224 */ /* 0x000fe200078e0007 */
[----:B------:R-:W-:-:S07]  /*4750*/  MOV R14, 0x4770 ;  /* 0x00004770000e7802 */ /* 0x000fce0000000f00 */
[----:B-1----:R-:W-:Y:S05]  /*4760*/  CALL.REL.NOINC `($__internal_0_$__cuda_sm20_rcp_rn_f32_slowpath) ;  /* 0x00000010009c7944 */ /* 0x002fea0003c00000 */
[----:B------:R-:W-:Y:S01]  /*4770*/  MOV R8, R3 ;  /* 0x0000000300087202 */ /* 0x000fe20000000f00 */
[----:B------:R-:W-:Y:S06]  /*4780*/  BRA `(.L_x_47) ;  /* 0x0000000000107947 */ /* 0x000fec0003800000 */
.L_x_46:
[----:B------:R-:W2:Y:S02]  /*4790*/  MUFU.RCP R8, R7 ;  /* 0x0000000700087308 */ /* 0x000ea40000001000 */
[----:B--2---:R-:W-:-:S04]  /*47a0*/  FFMA R0, R7, R8, -1 ;  /* 0xbf80000007007423 */ /* 0x004fc80000000008 */
[----:B------:R-:W-:-:S04]  /*47b0*/  FADD.FTZ R3, -R0, -RZ ;  /* 0x800000ff00037221 */ /* 0x000fc80000010100 */
[----:B------:R-:W-:-:S07]  /*47c0*/  FFMA R8, R8, R3, R8 ;  /* 0x0000000308087223 */ /* 0x000fce0000000008 */
.L_x_47:
[----:B------:R-:W-:Y:S05]  /*47d0*/  BSYNC B1 ;  /* 0x0000000000017941 */ /* 0x000fea0003800000 */
.L_x_45:
[----:B------:R-:W-:Y:S01]  /*47e0*/  FSETP.GEU.AND P0, PT, |R7|, 1.175494350822287508e-38, PT ;  /* 0x008000000700780b */ /* 0x000fe20003f0e200 */
[----:B------:R-:W-:-:S12]  /*47f0*/  ULDC UR4, c[0x0][0x600] ;  /* 0x0001800000047ab9 */ /* 0x000fd80000000800 */
[----:B------:R-:W-:-:S04]  /*4800*/  @!P0 FMUL R7, R7, 16777216 ;  /* 0x4b80000007078820 */ /* 0x000fc80000400000 */
[----:B------:R-:W2:Y:S02]  /*4810*/  MUFU.LG2 R0, R7 ;  /* 0x0000000700007308 */ /* 0x000ea40000000c00 */
[----:B--2---:R-:W-:-:S04]  /*4820*/  @!P0 FADD R0, R0, -24 ;  /* 0xc1c0000000008421 */ /* 0x004fc80000000000 */
[----:B------:R-:W-:-:S04]  /*4830*/  FMUL R0, R0, 0.69314718246459960938 ;  /* 0x3f31721800007820 */ /* 0x000fc80000400000 */
[----:B------:R-:W-:-:S07]  /*4840*/  FFMA R5, R9, UR4, R0 ;  /* 0x0000000409057c23 */ /* 0x000fce0008000000 */
.L_x_44:
[----:B------:R-:W-:Y:S05]  /*4850*/  BSYNC B0 ;  /* 0x0000000000007941 */ /* 0x000fea0003800000 */
.L_x_43:
[----:B------:R-:W2:Y:S01]  /*4860*/  S2R R3, SR_TID.X ;  /* 0x0000000000037919 */ /* 0x000ea20000002100 */
[----:B------:R-:W-:Y:S01]  /*4870*/  ULDC UR4, c[0x0][0x608] ;  /* 0x0001820000047ab9 */ /* 0x000fe20000000800 */
[----:B------:R-:W-:Y:S01]  /*4880*/  ULDC.64 UR8, c[0x0][0x208] ;  /* 0x0000820000087ab9 */ /* 0x000fe20000000a00 */
[----:B------:R-:W-:Y:S01]  /*4890*/  FMUL R0, R8, UR4 ;  /* 0x0000000408007c20 */ /* 0x000fe20008400000 */
[----:B------:R-:W-:Y:S01]  /*48a0*/  BSSY B0, `(.L_x_48) ;  /* 0x0000019000007945 */ /* 0x000fe20003800000 */
[----:B------:R-:W-:Y:S02]  /*48b0*/  SHF.R.U32.HI R17, RZ, 0x5, R16 ;  /* 0x00000005ff117819 */ /* 0x000fe40000011610 */
[----:B--2---:R-:W-:-:S13]  /*48c0*/  LOP3.LUT P0, RZ, R3, 0x3, RZ, 0xc0, !PT ;  /* 0x0000000303ff7812 */ /* 0x004fda000780c0ff */
[----:B------:R-:W-:Y:S05]  /*48d0*/  @P0 BRA `(.L_x_49) ;  /* 0x0000000000540947 */ /* 0x000fea0003800000 */
[----:B------:R-:W2:Y:S01]  /*48e0*/  S2UR UR4, SR_CTAID.X ;  /* 0x00000000000479c3 */ /* 0x000ea20000002500 */
[----:B------:R-:W-:Y:S01]  /*48f0*/  SHF.R.U32.HI R3, RZ, 0x2, R3 ;  /* 0x00000002ff037819 */ /* 0x000fe20000011603 */
[----:B------:R-:W-:-:S03]  /*4900*/  IMAD.SHL.U32 R4, R17, 0x10, RZ ;  /* 0x0000001011047824 */ /* 0x000fc600078e00ff */
[----:B------:R-:W-:-:S04]  /*4910*/  LOP3.LUT R3, R3, 0x7, RZ, 0xc0, !PT ;  /* 0x0000000703037812 */ /* 0x000fc800078ec0ff */
[----:B------:R-:W-:Y:S01]  /*4920*/  LOP3.LUT R3, R4, 0xfffffff0, R3, 0xe2, !PT ;  /* 0xfffffff004037812 */ /* 0x000fe200078ee203 */
[----:B--2---:R-:W-:-:S03]  /*4930*/  USHF.L.U32 UR6, UR4, 0x6, URZ ;  /* 0x0000000604067899 */ /* 0x004fc6000800063f */
[----:B------:R-:W-:Y:S02]  /*4940*/  ULDC.64 UR4, c[0x0][0x688] ;  /* 0x0001a20000047ab9 */ /* 0x000fe40000000a00 */
[----:B------:R-:W-:Y:S02]  /*4950*/  UIMAD UR4, UR36, UR4, UR6 ;  /* 0x00000004240472a4 */ /* 0x000fe4000f8e0206 */
[----:B------:R-:W-:Y:S02]  /*4960*/  IADD3 R4, R3, UR6, RZ ;  /* 0x0000000603047c10 */ /* 0x000fe4000fffe0ff */
[----:B------:R-:W-:-:S03]  /*4970*/  UIMAD UR4, UR37, UR5, UR4 ;  /* 0x00000005250472a4 */ /* 0x000fc6000f8e0204 */
[C---:B------:R-:W-:Y:S01]  /*4980*/  VIADD R7, R4.reuse, 0x8 ;  /* 0x0000000804077836 */ /* 0x040fe20000000000 */
[----:B------:R-:W-:Y:S02]  /*4990*/  ULDC UR5, c[0x0][0x288] ;  /* 0x0000a20000057ab9 */ /* 0x000fe40000000800 */
[----:B------:R-:W-:Y:S02]  /*49a0*/  ISETP.GE.U32.AND P0, PT, R4, UR5, PT ;  /* 0x0000000504007c0c */ /* 0x000fe4000bf06070 */
[----:B------:R-:W-:Y:S02]  /*49b0*/  IADD3 R3, P2, R3, UR4, RZ ;  /* 0x0000000403037c10 */ /* 0x000fe4000ff5e0ff */
[----:B------:R-:W-:Y:S01]  /*49c0*/  ISETP.GE.U32.AND P1, PT, R7, UR5, PT ;  /* 0x0000000507007c0c */ /* 0x000fe2000bf26070 */
[----:B------:R-:W-:Y:S01]  /*49d0*/  ULDC.64 UR4, c[0x0][0x680] ;  /* 0x0001a00000047ab9 */ /* 0x000fe20000000a00 */
[----:B------:R-:W-:Y:S02]  /*49e0*/  IADD3.X R4, RZ, RZ, RZ, P2, !PT ;  /* 0x000000ffff047210 */ /* 0x000fe400017fe4ff */
[----:B------:R-:W-:-:S04]  /*49f0*/  LEA R8, P2, R3, UR4, 0x2 ;  /* 0x0000000403087c11 */ /* 0x000fc8000f8410ff */
[----:B------:R-:W-:-:S05]  /*4a00*/  LEA.HI.X R9, R3, UR5, R4, 0x2, P2 ;  /* 0x0000000503097c11 */ /* 0x000fca00090f1404 */
[----:B------:R2:W-:Y:S04]  /*4a10*/  @!P0 STG.E desc[UR8][R8.64], R6 ;  /* 0x0000000608008986 */ /* 0x0005e8000c101908 */
[----:B------:R2:W-:Y:S02]  /*4a20*/  @!P1 STG.E desc[UR8][R8.64+0x20], R5 ;  /* 0x0000200508009986 */ /* 0x0005e4000c101908 */
.L_x_49:
[----:B------:R-:W-:Y:S05]  /*4a30*/  BSYNC B0 ;  /* 0x0000000000007941 */ /* 0x000fea0003800000 */
.L_x_48:
[----:B------:R-:W-:Y:S01]  /*4a40*/  ULDC.64 UR4, c[0x0][0x730] ;  /* 0x0001cc0000047ab9 */ /* 0x000fe20000000a00 */
[-C--:B------:R-:W-:Y:S01]  /*4a50*/  FMUL R19, R58, R0.reuse ;  /* 0x000000003a137220 */ /* 0x080fe20000400000 */
[----:B------:R-:W-:Y:S01]  /*4a60*/  ISETP.NE.U32.AND P0, PT, RZ, UR4, PT ;  /* 0x00000004ff007c0c */ /* 0x000fe2000bf05070 */
[-C--:B------:R-:W-:Y:S01]  /*4a70*/  FMUL R59, R59, R0.reuse ;  /* 0x000000003b3b7220 */ /* 0x080fe20000400000 */
[-C--:B------:R-:W-:Y:S01]  /*4a80*/  FMUL R62, R62, R0.reuse ;  /* 0x000000003e3e7220 */ /* 0x080fe20000400000 */
[-C--:B------:R-:W-:Y:S01]  /*4a90*/  FMUL R63, R63, R0.reuse ;  /* 0x000000003f3f7220 */ /* 0x080fe20000400000 */
[----:B------:R-:W-:Y:S01]  /*4aa0*/  ISETP.NE.AND.EX P0, PT, RZ, UR5, PT, P0 ;  /* 0x00000005ff007c0c */ /* 0x000fe2000bf05300 */
        /* <DEDUP_REMOVED lines=12> */
[----:B------:R-:W-:Y:S06]  /*4b70*/  @P0 BRA `(.L_x_50) ;  /* 0x0000000000200947 */ /* 0x000fec0003800000 */
[----:B------:R-:W-:Y:S02]  /*4b80*/  ULDC.64 UR4, c[0x0][0x728] ;  /* 0x0001ca0000047ab9 */ /* 0x000fe40000000a00 */
[----:B------:R-:W-:-:S04]  /*4b90*/  ISETP.NE.U32.AND P0, PT, RZ, UR4, PT ;  /* 0x00000004ff007c0c */ /* 0x000fc8000bf05070 */
[----:B------:R-:W-:-:S13]  /*4ba0*/  ISETP.NE.AND.EX P0, PT, RZ, UR5, PT, P0 ;  /* 0x00000005ff007c0c */ /* 0x000fda000bf05300 */
[----:B------:R-:W-:Y:S05]  /*4bb0*/  @!P0 BRA `(.L_x_51) ;  /* 0x00000000000c8947 */ /* 0x000fea0003800000 */
[----:B--2---:R-:W2:Y:S02]  /*4bc0*/  LDC.64 R4, c[0x0][0x728] ;  /* 0x0001ca00ff047b82 */ /* 0x004ea40000000a00 */
[----:B--2---:R4:W5:Y:S01]  /*4bd0*/  LDG.E R18, desc[UR8][R4.64] ;  /* 0x0000000804127981 */ /* 0x004962000c1e1900 */
[----:B------:R-:W-:Y:S05]  /*4be0*/  BRA `(.L_x_50) ;  /* 0x0000000000047947 */ /* 0x000fea0003800000 */
.L_x_51:
[----:B------:R-:W3:Y:S02]  /*4bf0*/  LDC R18, c[0x0][0x720] ;  /* 0x0001c800ff127b82 */ /* 0x000ee40000000800 */
.L_x_50:
[----:B------:R-:W-:-:S04]  /*4c00*/  MOV R0, RZ ;  /* 0x000000ff00007202 */ /* 0x000fc80000000f00 */
[----:B------:R-:W-:-:S13]  /*4c10*/  LOP3.LUT P0, RZ, R0, 0x1bf, RZ, 0xc0, !PT ;  /* 0x000001bf00ff7812 */ /* 0x000fda000780c0ff */
[----:B------:R-:W-:Y:S05]  /*4c20*/  @!P0 BRA `(.L_x_52) ;  /* 0x0000000000408947 */ /* 0x000fea0003800000 */
[----:B------:R-:W-:Y:S01]  /*4c30*/  MOV R14, 0x0 ;  /* 0x00000000000e7802 */ /* 0x000fe20000000f00 */
[----:B------:R-:W-:Y:S01]  /*4c40*/  ULDC.64 UR4, c[0x4][0x68] ;  /* 0x01001a0000047ab9 */ /* 0x000fe20000000a00 */
[----:B------:R-:W-:Y:S01]  /*4c50*/  ULDC.64 UR6, c[0x4][0x8] ;  /* 0x0100020000067ab9 */ /* 0x000fe20000000a00 */
[----:B----4-:R-:W-:Y:S01]  /*4c60*/  IMAD.U32 R4, RZ, RZ, UR4 ;  /* 0x00000004ff047e24 */ /* 0x010fe2000f8e00ff */
[----:B--2---:R-:W-:Y:S01]  /*4c70*/  MOV R5, UR5 ;  /* 0x0000000500057c02 */ /* 0x004fe20008000f00 */
[----:B------:R-:W-:Y:S01]  /*4c80*/  ULDC.64 UR4, c[0x4][0x70] ;  /* 0x01001c0000047ab9 */ /* 0x000fe20000000a00 */
[----:B------:R-:W2:Y:S01]  /*4c90*/  LDC.64 R14, c[0x4][R14] ;  /* 0x010000000e0e7b82 */ /* 0x000ea20000000a00 */
[----:B------:R-:W-:Y:S01]  /*4ca0*/  IMAD.U32 R6, RZ, RZ, UR4 ;  /* 0x00000004ff067e24 */ /* 0x000fe2000f8e00ff */
[----:B------:R-:W-:Y:S01]  /*4cb0*/  MOV R7, UR5 ;  /* 0x0000000500077c02 */ /* 0x000fe20008000f00 */
[----:B------:R-:W-:Y:S01]  /*4cc0*/  IMAD.U32 R10, RZ, RZ, UR6 ;  /* 0x00000006ff0a7e24 */ /* 0x000fe2000f8e00ff */
[----:B-1----:R-:W-:Y:S01]  /*4cd0*/  MOV R11, UR7 ;  /* 0x00000007000b7c02 */ /* 0x002fe20008000f00 */
[----:B------:R-:W-:Y:S01]  /*4ce0*/  IMAD.MOV.U32 R8, RZ, RZ, 0x70 ;  /* 0x00000070ff087424 */ /* 0x000fe200078e00ff */
[----:B------:R-:W-:Y:S01]  /*4cf0*/  MOV R12, 0x1 ;  /* 0x00000001000c7802 */ /* 0x000fe20000000f00 */
[----:B------:R-:W-:-:S07]  /*4d00*/  IMAD.MOV.U32 R13, RZ, RZ, RZ ;  /* 0x000000ffff0d7224 */ /* 0x000fce00078e00ff */
[----:B------:R-:W-:-:S07]  /*4d10*/  LEPC R20, `(.L_x_52) ;  /* 0x000000001014794e */ /* 0x000fce0000000000 */
[----:B--23-5:R-:W-:Y:S05]  /*4d20*/  CALL.ABS.NOINC R14 ;  /* 0x000000000e007343 */ /* 0x02cfea0003c00000 */
.L_x_52:
[----:B------:R-:W-:-:S13]  /*4d30*/  LOP3.LUT P0, RZ, R2, 0x1bf, RZ, 0xc0, !PT ;  /* 0x000001bf02ff7812 */ /* 0x000fda000780c0ff */
[----:B------:R-:W-:Y:S05]  /*4d40*/  @!P0 BRA `(.L_x_53) ;  /* 0x0000000000408947 */ /* 0x000fea0003800000 */
[----:B------:R-:W-:Y:S01]  /*4d50*/  MOV R14, 0x0 ;  /* 0x00000000000e7802 */ /* 0x000fe20000000f00 */
[----:B------:R-:W-:Y:S01]  /*4d60*/  ULDC.64 UR4, c[0x4][0x68] ;  /* 0x01001a0000047ab9 */ /* 0x000fe20000000a00 */
[----:B------:R-:W-:Y:S01]  /*4d70*/  ULDC.64 UR6, c[0x4][0x8] ;  /* 0x0100020000067ab9 */ /* 0x000fe20000000a00 */
[----:B----4-:R-:W-:Y:S01]  /*4d80*/  MOV R4, UR4 ;  /* 0x0000000400047c02 */ /* 0x010fe20008000f00 */
[----:B--2---:R-:W-:Y:S01]  /*4d90*/  IMAD.U32 R5, RZ, RZ, UR5 ;  /* 0x00000005ff057e24 */ /* 0x004fe2000f8e00ff */
[----:B------:R-:W-:Y:S01]  /*4da0*/  ULDC.64 UR4, c[0x4][0x70] ;  /* 0x01001c0000047ab9 */ /* 0x000fe20000000a00 */
[----:B------:R-:W2:Y:S01]  /*4db0*/  LDC.64 R14, c[0x4][R14] ;  /* 0x010000000e0e7b82 */ /* 0x000ea20000000a00 */
[----:B------:R-:W-:Y:S01]  /*4dc0*/  MOV R6, UR4 ;  /* 0x0000000400067c02 */ /* 0x000fe20008000f00 */
[----:B------:R-:W-:Y:S01]  /*4dd0*/  IMAD.U32 R7, RZ, RZ, UR5 ;  /* 0x00000005ff077e24 */ /* 0x000fe2000f8e00ff */
[----:B------:R-:W-:Y:S01]  /*4de0*/  MOV R10, UR6 ;  /* 0x00000006000a7c02 */ /* 0x000fe20008000f00 */
[----:B-1----:R-:W-:Y:S01]  /*4df0*/  IMAD.U32 R11, RZ, RZ, UR7 ;  /* 0x00000007ff0b7e24 */ /* 0x002fe2000f8e00ff */
[----:B------:R-:W-:Y:S01]  /*4e00*/  MOV R8, 0x70 ;  /* 0x0000007000087802 */ /* 0x000fe20000000f00 */
[----:B------:R-:W-:Y:S01]  /*4e10*/  IMAD.MOV.U32 R12, RZ, RZ, 0x1 ;  /* 0x00000001ff0c7424 */ /* 0x000fe200078e00ff */
[----:B------:R-:W-:-:S07]  /*4e20*/  MOV R13, RZ ;  /* 0x000000ff000d7202 */ /* 0x000fce0000000f00 */
[----:B------:R-:W-:-:S07]  /*4e30*/  LEPC R20, `(.L_x_53) ;  /* 0x000000001014794e */ /* 0x000fce0000000000 */
[----:B--23-5:R-:W-:Y:S05]  /*4e40*/  CALL.ABS.NOINC R14 ;  /* 0x000000000e007343 */ /* 0x02cfea0003c00000 */
.L_x_53:
[----:B--2-4-:R-:W2:Y:S01]  /*4e50*/  S2R R5, SR_TID.X ;  /* 0x0000000000057919 */ /* 0x014ea20000002100 */
[----:B------:R-:W-:Y:S01]  /*4e60*/  ULDC.64 UR4, c[0x0][0x730] ;  /* 0x0001cc0000047ab9 */ /* 0x000fe20000000a00 */
[----:B------:R-:W-:Y:S02]  /*4e70*/  IADD3 R16, R16, 0x1f, RZ ;  /* 0x0000001f10107810 */ /* 0x000fe40007ffe0ff */
[----:B------:R-:W-:Y:S02]  /*4e80*/  ISETP.NE.U32.AND P0, PT, RZ, UR4, PT ;  /* 0x00000004ff007c0c */ /* 0x000fe4000bf05070 */
[----:B------:R-:W-:Y:S02]  /*4e90*/  ISETP.GT.U32.AND P1, PT, R16, 0x3e, PT ;  /* 0x0000003e1000780c */ /* 0x000fe40003f24070 */
[----:B------:R-:W-:-:S13]  /*4ea0*/  ISETP.NE.AND.EX P0, PT, RZ, UR5, PT, P0 ;  /* 0x00000005ff007c0c */ /* 0x000fda000bf05300 */
[----:B---3-5:R-:W3:Y:S01]  /*4eb0*/  @P0 LDC R18, c[0x0][0x720] ;  /* 0x0001c800ff120b82 */ /* 0x028ee20000000800 */
[C---:B--2---:R-:W-:Y:S01]  /*4ec0*/  IMAD.SHL.U32 R0, R5.reuse, 0x20, RZ ;  /* 0x0000002005007824 */ /* 0x044fe200078e00ff */
[----:B------:R-:W-:Y:S02]  /*4ed0*/  SHF.R.U32.HI R4, RZ, 0x1, R5 ;  /* 0x00000001ff047819 */ /* 0x000fe40000011605 */
[----:B------:R-:W-:Y:S02]  /*4ee0*/  LOP3.LUT P0, RZ, R5, 0x4, RZ, 0xc0, !PT ;  /* 0x0000000405ff7812 */ /* 0x000fe4000780c0ff */
[C---:B------:R-:W-:Y:S02]  /*4ef0*/  LOP3.LUT R3, R0.reuse, 0xc0, RZ, 0xc0, !PT ;  /* 0x000000c000037812 */ /* 0x040fe400078ec0ff */
[----:B------:R-:W-:Y:S02]  /*4f00*/  LOP3.LUT R6, R0, 0x20, RZ, 0xc0, !PT ;  /* 0x0000002000067812 */ /* 0x000fe400078ec0ff */
[----:B------:R-:W-:-:S02]  /*4f10*/  LOP3.LUT R3, R3, 0x8, R4, 0xf8, !PT ;  /* 0x0000000803037812 */ /* 0x000fc400078ef804 */
[----:B------:R-:W-:Y:S01]  /*4f20*/  SHF.L.U32 R4, R5, 0x2, RZ ;  /* 0x0000000205047819 */ /* 0x000fe200000006ff */
[----:B------:R-:W-:Y:S01]  /*4f30*/  IMAD R6, R17, 0x200, R6 ;  /* 0x0000020011067824 */ /* 0x000fe200078e0206 */
[----:B------:R-:W-:Y:S01]  /*4f40*/  LOP3.LUT R0, R0, 0x100, RZ, 0xc0, !PT ;  /* 0x0000010000007812 */ /* 0x000fe200078ec0ff */
[-C--:B---3--:R-:W-:Y:S01]  /*4f50*/  FMUL R5, R19, R18.reuse ;  /* 0x0000001213057220 */ /* 0x088fe20000400000 */
[----:B------:R-:W-:Y:S01]  /*4f60*/  LOP3.LUT R3, R3, 0x18, R4, 0x78, !PT ;  /* 0x0000001803037812 */ /* 0x000fe200078e7804 */
[-C--:B------:R-:W-:Y:S01]  /*4f70*/  FMUL R7, R62, R18.reuse ;  /* 0x000000123e077220 */ /* 0x080fe20000400000 */
[-C--:B------:R-:W-:Y:S01]  /*4f80*/  FMUL R8, R63, R18.reuse ;  /* 0x000000123f087220 */ /* 0x080fe20000400000 */
[----:B------:R-:W-:Y:S01]  /*4f90*/  FMUL R9, R66, R18 ;  /* 0x0000001242097220 */ /* 0x000fe20000400000 */
[----:B------:R-:W-:Y:S01]  /*4fa0*/  IADD3 R3, R3, R6, R0 ;  /* 0x0000000603037210 */ /* 0x000fe20007ffe000 */
[-C--:B------:R-:W-:Y:S01]  /*4fb0*/  FMUL R0, R59, R18.reuse ;  /* 0x000000123b007220 */ /* 0x080fe20000400000 */
[-C--:B------:R-:W-:Y:S01]  /*4fc0*/  FMUL R10, R67, R18.reuse ;  /* 0x00000012430a7220 */ /* 0x080fe20000400000 */
[-C--:B------:R-:W-:Y:S01]  /*4fd0*/  FMUL R4, R56, R18.reuse ;  /* 0x0000001238047220 */ /* 0x080fe20000400000 */
[-C--:B------:R-:W-:Y:S01]  /*4fe0*/  FMUL R57, R57, R18.reuse ;  /* 0x0000001239397220 */ /* 0x080fe20000400000 */
[-C--:B------:R-:W-:Y:S01]  /*4ff0*/  FMUL R6, R60, R18.reuse ;  /* 0x000000123c067220 */ /* 0x080fe20000400000 */
[----:B------:R-:W-:Y:S01]  /*5000*/  F2FP.BF16.F32.PACK_AB R5, R0, R5 ;  /* 0x000000050005723e */ /* 0x000fe200000010ff */
[-C--:B------:R-:W-:Y:S01]  /*5010*/  FMUL R61, R61, R18.reuse ;  /* 0x000000123d3d7220 */ /* 0x080fe20000400000 */
[-C--:B------:R-:W-:Y:S01]  /*5020*/  FMUL R64, R64, R18.reuse ;  /* 0x0000001240407220 */ /* 0x080fe20000400000 */
[-C--:B------:R-:W-:Y:S01]  /*5030*/  FMUL R65, R65, R18.reuse ;  /* 0x0000001241417220 */ /* 0x080fe20000400000 */
[-C--:B------:R-:W-:Y:S01]  /*5040*/  FMUL R68, R68, R18.reuse ;  /* 0x0000001244447220 */ /* 0x080fe20000400000 */
[-C--:B------:R-:W-:Y:S01]  /*5050*/  FMUL R69, R69, R18.reuse ;  /* 0x0000001245457220 */ /* 0x080fe20000400000 */
[-C--:B-1----:R-:W-:Y:S01]  /*5060*/  FMUL R11, R70, R18.reuse ;  /* 0x00000012460b7220 */ /* 0x082fe20000400000 */
[-C--:B------:R-:W-:Y:S01]  /*5070*/  FMUL R12, R71, R18.reuse ;  /* 0x00000012470c7220 */ /* 0x080fe20000400000 */
[----:B------:R-:W-:Y:S01]  /*5080*/  IMAD.MOV.U32 R0, RZ, RZ, 0x10 ;  /* 0x00000010ff007424 */ /* 0x000fe200078e00ff */
[----:B------:R-:W-:Y:S01]  /*5090*/  F2FP.BF16.F32.PACK_AB R7, R8, R7 ;  /* 0x000000070807723e */ /* 0x000fe200000010ff */
[-C--:B------:R-:W-:Y:S01]  /*50a0*/  FMUL R73, R73, R18.reuse ;  /* 0x0000001249497220 */ /* 0x080fe20000400000 */
[----:B------:R-:W-:Y:S01]  /*50b0*/  F2FP.BF16.F32.PACK_AB R9, R10, R9 ;  /* 0x000000090a09723e */ /* 0x000fe200000010ff */
        /* <DEDUP_REMOVED lines=15> */
[----:B------:R-:W-:-:S02]  /*51b0*/  F2FP.BF16.F32.PACK_AB R4, R57, R4 ;  /* 0x000000043904723e */ /* 0x000fc400000010ff */
[----:B------:R-:W-:Y:S02]  /*51c0*/  F2FP.BF16.F32.PACK_AB R6, R61, R6 ;  /* 0x000000063d06723e */ /* 0x000fe400000010ff */
[----:B------:R-:W-:Y:S02]  /*51d0*/  F2FP.BF16.F32.PACK_AB R8, R65, R64 ;  /* 0x000000404108723e */ /* 0x000fe400000010ff */
[----:B------:R-:W-:Y:S02]  /*51e0*/  F2FP.BF16.F32.PACK_AB R10, R69, R68 ;  /* 0x00000044450a723e */ /* 0x000fe400000010ff */
[----:B------:R-:W-:Y:S02]  /*51f0*/  F2FP.BF16.F32.PACK_AB R11, R12, R11 ;  /* 0x0000000b0c0b723e */ /* 0x000fe400000010ff */
[----:B------:R-:W-:Y:S02]  /*5200*/  SEL R0, R0, 0xfffffff0, !P0 ;  /* 0xfffffff000007807 */ /* 0x000fe40004000000 */
[----:B------:R-:W-:Y:S01]  /*5210*/  LEA R3, R3, R2, 0x1 ;  /* 0x0000000203037211 */ /* 0x000fe200078e08ff */
[----:B------:R-:W-:Y:S06]  /*5220*/  @P1 BRA `(.L_x_54) ;  /* 0x0000000000041947 */ /* 0x000fec0003800000 */
[----:B------:R-:W-:-:S04]  /*5230*/  DEPBAR.LE SB0, 0x1 ;  /* 0x000080400000791a */ /* 0x000fc80000000000 */
.L_x_54:
[----:B------:R-:W-:Y:S05]  /*5240*/  WARPSYNC.ALL ;  /* 0x0000000000007948 */ /* 0x000fea0003800000 */
[----:B------:R-:W-:Y:S01]  /*5250*/  BAR.SYNC.DEFER_BLOCKING 0x1, 0x80 ;  /* 0x0042000000007b1d */ /* 0x000fe20000010000 */
[----:B------:R-:W-:Y:S01]  /*5260*/  IMAD R0, R0, 0x2, R3 ;  /* 0x0000000200007824 */ /* 0x000fe200078e0203 */
[----:B------:R-:W-:Y:S02]  /*5270*/  F2FP.BF16.F32.PACK_AB R72, R73, R72 ;  /* 0x000000484948723e */ /* 0x000fe400000010ff */
[----:B------:R-:W-:Y:S02]  /*5280*/  F2FP.BF16.F32.PACK_AB R80, R81, R80 ;  /* 0x000000505150723e */ /* 0x000fe400000010ff */
[----:B------:R-:W-:Y:S01]  /*5290*/  BSSY B0, `(.L_x_55) ;  /* 0x000001d000007945 */ /* 0x000fe20003800000 */
[----:B------:R-:W-:-:S02]  /*52a0*/  F2FP.BF16.F32.PACK_AB R73, R75, R74 ;  /* 0x0000004a4b49723e */ /* 0x000fc400000010ff */
[----:B------:R-:W-:Y:S02]  /*52b0*/  F2FP.BF16.F32.PACK_AB R81, R83, R82 ;  /* 0x000000525351723e */ /* 0x000fe400000010ff */
[----:B------:R-:W-:Y:S02]  /*52c0*/  F2FP.BF16.F32.PACK_AB R74, R77, R76 ;  /* 0x0000004c4d4a723e */ /* 0x000fe400000010ff */
[----:B------:R-:W-:Y:S02]  /*52d0*/  F2FP.BF16.F32.PACK_AB R75, R79, R78 ;  /* 0x0000004e4f4b723e */ /* 0x000fe400000010ff */
[----:B------:R-:W-:Y:S02]  /*52e0*/  F2FP.BF16.F32.PACK_AB R82, R85, R84 ;  /* 0x000000545552723e */ /* 0x000fe400000010ff */
[----:B------:R-:W-:Y:S01]  /*52f0*/  F2FP.BF16.F32.PACK_AB R83, R87, R86 ;  /* 0x000000565753723e */ /* 0x000fe200000010ff */
[----:B------:R1:W-:Y:S04]  /*5300*/  STSM.16.M88.4 [R3], R4 ;  /* 0x0000000403007844 */ /* 0x0003e80000000200 */
[----:B------:R1:W-:Y:S01]  /*5310*/  STSM.16.M88.4 [R0], R8 ;  /* 0x0000000800007844 */ /* 0x0003e20000000200 */
[----:B------:R-:W-:Y:S01]  /*5320*/  @!PT LDS RZ, [RZ] ;  /* 0x00000000fffff984 */ /* 0x000fe20000000800 */
[----:B------:R-:W-:Y:S01]  /*5330*/  @!PT LDS RZ, [RZ] ;  /* 0x00000000fffff984 */ /* 0x000fe20000000800 */
[----:B------:R-:W-:Y:S01]  /*5340*/  @!PT LDS RZ, [RZ] ;  /* 0x00000000fffff984 */ /* 0x000fe20000000800 */
[----:B------:R-:W-:Y:S01]  /*5350*/  @!PT LDS RZ, [RZ] ;  /* 0x00000000fffff984 */ /* 0x000fe20000000800 */
[----:B------:R2:W-:Y:S06]  /*5360*/  MEMBAR.ALL.CTA ;  /* 0x0000000000007992 */ /* 0x0005ec0000008000 */
[----:B--2---:R-:W2:Y:S02]  /*5370*/  FENCE.VIEW.ASYNC.S ;  /* 0x00000000000073c6 */ /* 0x004ea40000000000 */
[----:B--2---:R-:W-:Y:S06]  /*5380*/  BAR.SYNC.DEFER_BLOCKING 0x1, 0x80 ;  /* 0x0042000000007b1d */ /* 0x004fec0000010000 */
[----:B------:R-:W-:Y:S05]  /*5390*/  @P1 BRA `(.L_x_56) ;  /* 0x0000000000301947 */ /* 0x000fea0003800000 */
[----:B------:R-:W2:Y:S01]  /*53a0*/  S2UR UR10, SR_CTAID.X ;  /* 0x00000000000a79c3 */ /* 0x000ea20000002500 */
[----:B------:R-:W-:Y:S01]  /*53b0*/  ULDC.64 UR4, c[0x0][0x198] ;  /* 0x0000660000047ab9 */ /* 0x000fe20000000a00 */
[----:B------:R-:W-:Y:S01]  /*53c0*/  R2UR UR8, R2 ;  /* 0x00000000020872ca */ /* 0x000fe200000e0000 */
[----:B------:R-:W-:Y:S01]  /*53d0*/  UIADD3 UR4, UP0, UR4, 0x670, URZ ;  /* 0x0000067004047890 */ /* 0x000fe2000ff1e03f */
[----:B------:R-:W-:Y:S01]  /*53e0*/  UMOV UR9, URZ ;  /* 0x0000003f00097c82 */ /* 0x000fe20008000000 */
[----:B------:R-:W-:Y:S02]  /*53f0*/  UMOV UR11, UR36 ;  /* 0x00000024000b7c82 */ /* 0x000fe40008000000 */
[----:B------:R-:W-:Y:S01]  /*5400*/  UIADD3.X UR5, URZ, UR5, URZ, UP0, !UPT ;  /* 0x000000053f057290 */ /* 0x000fe200087fe43f */
[----:B------:R-:W-:Y:S01]  /*5410*/  UMOV UR12, UR37 ;  /* 0x00000025000c7c82 */ /* 0x000fe20008000000 */
[----:B--2---:R-:W-:-:S09]  /*5420*/  USHF.L.U32 UR10, UR10, 0x6, URZ ;  /* 0x000000060a0a7899 */ /* 0x004fd2000800063f */
[----:B------:R2:W-:Y:S01]  /*5430*/  UTMASTG.4D [UR8], [UR4] ;  /* 0x00000008040073b5 */ /* 0x0005e20008018000 */
[----:B------:R0:W-:Y:S01]  /*5440*/  UTMACMDFLUSH ;  /* 0x00000000000079b7 */ /* 0x0001e20000000000 */
[----:B--2---:R-:W-:-:S04]  /*5450*/  DEPBAR.LE SB0, 0x1 ;  /* 0x000080400000791a */ /* 0x004fc80000000000 */
.L_x_56:
[----:B------:R-:W-:Y:S05]  /*5460*/  BSYNC B0 ;  /* 0x0000000000007941 */ /* 0x000fea0003800000 */
.L_x_55:
[----:B------:R-:W-:Y:S06]  /*5470*/  BAR.SYNC.DEFER_BLOCKING 0x1, 0x80 ;  /* 0x0042000000007b1d */ /* 0x000fec0000010000 */
[----:B------:R-:W-:Y:S01]  /*5480*/  BSSY B0, `(.L_x_57) ;  /* 0x0000017000007945 */ /* 0x000fe20003800000 */
[----:B------:R2:W-:Y:S04]  /*5490*/  STSM.16.M88.4 [R3+0x1000], R72 ;  /* 0x0010004803007844 */ /* 0x0005e80000000200 */
[----:B------:R2:W-:Y:S01]  /*54a0*/  STSM.16.M88.4 [R0+0x1000], R80 ;  /* 0x0010005000007844 */ /* 0x0005e20000000200 */
[----:B------:R-:W-:Y:S01]  /*54b0*/  @!PT LDS RZ, [RZ] ;  /* 0x00000000fffff984 */ /* 0x000fe20000000800 */
[----:B------:R-:W-:Y:S01]  /*54c0*/  @!PT LDS RZ, [RZ] ;  /* 0x00000000fffff984 */ /* 0x000fe20000000800 */
[----:B------:R-:W-:Y:S01]  /*54d0*/  @!PT LDS RZ, [RZ] ;  /* 0x00000000fffff984 */ /* 0x000fe20000000800 */
[----:B------:R-:W-:Y:S01]  /*54e0*/  @!PT LDS RZ, [RZ] ;  /* 0x00000000fffff984 */ /* 0x000fe20000000800 */
[----:B------:R3:W-:Y:S06]  /*54f0*/  MEMBAR.ALL.CTA ;  /* 0x0000000000007992 */ /* 0x0007ec0000008000 */
[----:B---3--:R-:W3:Y:S02]  /*5500*/  FENCE.VIEW.ASYNC.S ;  /* 0x00000000000073c6 */ /* 0x008ee40000000000 */
[----:B---3--:R-:W-:Y:S06]  /*5510*/  BAR.SYNC.DEFER_BLOCKING 0x1, 0x80 ;  /* 0x0042000000007b1d */ /* 0x008fec0000010000 */
[----:B------:R-:W-:Y:S05]  /*5520*/  @P1 BRA `(.L_x_58) ;  /* 0x0000000000301947 */ /* 0x000fea0003800000 */
[----:B------:R-:W3:Y:S01]  /*5530*/  S2UR UR10, SR_CTAID.X ;  /* 0x00000000000a79c3 */ /* 0x000ee20000002500 */
[----:B------:R-:W-:Y:S01]  /*5540*/  R2UR UR8, R2 ;  /* 0x00000000020872ca */ /* 0x000fe200000e0000 */
[----:B------:R-:W-:Y:S01]  /*5550*/  ULDC.64 UR4, c[0x0][0x198] ;  /* 0x0000660000047ab9 */ /* 0x000fe20000000a00 */
[----:B------:R-:W-:Y:S01]  /*5560*/  UMOV UR9, 0x20 ;  /* 0x0000002000097882 */ /* 0x000fe20000000000 */
[----:B------:R-:W-:Y:S01]  /*5570*/  UIADD3 UR4, UP0, UR4, 0x670, URZ ;  /* 0x0000067004047890 */ /* 0x000fe2000ff1e03f */
[----:B------:R-:W-:Y:S01]  /*5580*/  UMOV UR11, UR36 ;  /* 0x00000024000b7c82 */ /* 0x000fe20008000000 */
[----:B------:R-:W-:Y:S02]  /*5590*/  UMOV UR12, UR37 ;  /* 0x00000025000c7c82 */ /* 0x000fe40008000000 */
[----:B------:R-:W-:-:S06]  /*55a0*/  UIADD3.X UR5, URZ, UR5, URZ, UP0, !UPT ;  /* 0x000000053f057290 */ /* 0x000fcc00087fe43f */
[----:B------:R-:W-:Y:S02]  /*55b0*/  UIADD3 UR8, UR8, 0x1000, URZ ;  /* 0x0000100008087890 */ /* 0x000fe4000fffe03f */
[----:B---3--:R-:W-:-:S09]  /*55c0*/  USHF.L.U32 UR10, UR10, 0x6, URZ ;  /* 0x000000060a0a7899 */ /* 0x008fd2000800063f */
[----:B------:R3:W-:Y:S02]  /*55d0*/  UTMASTG.4D [UR8], [UR4] ;  /* 0x00000008040073b5 */ /* 0x0007e40008018000 */
[----:B---3--:R0:W-:Y:S02]  /*55e0*/  UTMACMDFLUSH ;  /* 0x00000000000079b7 */ /* 0x0081e40000000000 */
.L_x_58:
[----:B------:R-:W-:Y:S05]  /*55f0*/  BSYNC B0 ;  /* 0x0000000000007941 */ /* 0x000fea0003800000 */
.L_x_57:
[----:B------:R-:W-:-:S04]  /*5600*/  DEPBAR.LE SB0, 0x0 ;  /* 0x000080000000791a */ /* 0x000fc80000000000 */
[----:B------:R-:W-:Y:S05]  /*5610*/  EXIT ;  /* 0x000000000000794d */ /* 0x000fea0003800000 */
.L_x_7:
[----:B-1----:R1:W2:Y:S02]  /*5620*/  SYNCS.PHASECHK.TRANS64.TRYWAIT P2, [R3+URZ+0xa048], R2 ;  /* 0x00a04802030075a7 */ /* 0x0022a4000804017f */
[----:B--2---:R-:W-:Y:S05]  /*5630*/  @!P2 NANOSLEEP.SYNCS 0x989680 ;  /* 0x009896800000a95d */ /* 0x004fea0003900000 */
[----:B------:R-:W2:Y:S02]  /*5640*/  @!P2 SYNCS.PHASECHK.TRANS64 P2, [R3+URZ+0xa048], R2 ;  /* 0x00a048020300a5a7 */ /* 0x000ea4000804007f */
[----:B--2---:R-:W-:Y:S05]  /*5650*/  @!P2 BRA `(.L_x_7) ;  /* 0xfffffffc00f0a947 */ /* 0x004fea000383ffff */
[----:B------:R-:W-:Y:S05]  /*5660*/  BRA `(.L_x_59) ;  /* 0xffffffb000107947 */ /* 0x000fea000383ffff */
.L_x_12:
[----:B-1----:R1:W2:Y:S02]  /*5670*/  SYNCS.PHASECHK.TRANS64.TRYWAIT P1, [R0+URZ+0xa020], R3 ;  /* 0x00a02003000075a7 */ /* 0x0022a4000802017f */
[----:B--2---:R-:W-:Y:S05]  /*5680*/  @!P1 NANOSLEEP.SYNCS 0x989680 ;  /* 0x009896800000995d */ /* 0x004fea0003900000 */
[----:B------:R-:W2:Y:S02]  /*5690*/  @!P1 SYNCS.PHASECHK.TRANS64 P1, [R0+URZ+0xa020], R3 ;  /* 0x00a02003000095a7 */ /* 0x000ea4000802007f */
[----:B--2---:R-:W-:Y:S05]  /*56a0*/  @!P1 BRA `(.L_x_12) ;  /* 0xfffffffc00f09947 */ /* 0x004fea000383ffff */
[----:B------:R-:W-:Y:S05]  /*56b0*/  BRA `(.L_x_60) ;  /* 0xffffffb000ac7947 */ /* 0x000fea000383ffff */
.L_x_14:
[----:B-1----:R1:W2:Y:S02]  /*56c0*/  SYNCS.PHASECHK.TRANS64.TRYWAIT P1, [R0+URZ+0xa020], R3 ;  /* 0x00a02003000075a7 */ /* 0x0022a4000802017f */
[----:B--2---:R-:W-:Y:S05]  /*56d0*/  @!P1 NANOSLEEP.SYNCS 0x989680 ;  /* 0x009896800000995d */ /* 0x004fea0003900000 */
[----:B------:R-:W2:Y:S02]  /*56e0*/  @!P1 SYNCS.PHASECHK.TRANS64 P1, [R0+URZ+0xa020], R3 ;  /* 0x00a02003000095a7 */ /* 0x000ea4000802007f */
[----:B--2---:R-:W-:Y:S05]  /*56f0*/  @!P1 BRA `(.L_x_14) ;  /* 0xfffffffc00f09947 */ /* 0x004fea000383ffff */
[----:B------:R-:W-:Y:S05]  /*5700*/  BRA `(.L_x_61) ;  /* 0xffffffb400047947 */ /* 0x000fea000383ffff */
.L_x_17:
[----:B-1----:R1:W2:Y:S02]  /*5710*/  SYNCS.PHASECHK.TRANS64.TRYWAIT P1, [R2+URZ+0xa020], R3 ;  /* 0x00a02003020075a7 */ /* 0x0022a4000802017f */
[----:B--2---:R-:W-:Y:S05]  /*5720*/  @!P1 NANOSLEEP.SYNCS 0x989680 ;  /* 0x009896800000995d */ /* 0x004fea0003900000 */
[----:B------:R-:W2:Y:S02]  /*5730*/  @!P1 SYNCS.PHASECHK.TRANS64 P1, [R2+URZ+0xa020], R3 ;  /* 0x00a02003020095a7 */ /* 0x000ea4000802007f */
[----:B--2---:R-:W-:Y:S05]  /*5740*/  @!P1 BRA `(.L_x_17) ;  /* 0xfffffffc00f09947 */ /* 0x004fea000383ffff */
[----:B------:R-:W-:Y:S05]  /*5750*/  BRA `(.L_x_62) ;  /* 0xffffffb400787947 */ /* 0x000fea000383ffff */
.L_x_19:
[----:B-1----:R1:W2:Y:S02]  /*5760*/  SYNCS.PHASECHK.TRANS64.TRYWAIT P1, [R3+URZ+0xa020], R0 ;  /* 0x00a02000030075a7 */ /* 0x0022a4000802017f */
[----:B--2---:R-:W-:Y:S05]  /*5770*/  @!P1 NANOSLEEP.SYNCS 0x989680 ;  /* 0x009896800000995d */ /* 0x004fea0003900000 */
[----:B------:R-:W2:Y:S02]  /*5780*/  @!P1 SYNCS.PHASECHK.TRANS64 P1, [R3+URZ+0xa020], R0 ;  /* 0x00a02000030095a7 */ /* 0x000ea4000802007f */
[----:B--2---:R-:W-:Y:S05]  /*5790*/  @!P1 BRA `(.L_x_19) ;  /* 0xfffffffc00f09947 */ /* 0x004fea000383ffff */
[----:B------:R-:W-:Y:S05]  /*57a0*/  BRA `(.L_x_63) ;  /* 0xffffffb400e87947 */ /* 0x000fea000383ffff */
.L_x_21:
[----:B-1----:R1:W2:Y:S02]  /*57b0*/  SYNCS.PHASECHK.TRANS64.TRYWAIT P1, [R2+URZ+0xa040], R21 ;  /* 0x00a04015020075a7 */ /* 0x0022a4000802017f */
[----:B--2---:R-:W-:Y:S05]  /*57c0*/  @!P1 NANOSLEEP.SYNCS 0x989680 ;  /* 0x009896800000995d */ /* 0x004fea0003900000 */
[----:B------:R-:W2:Y:S02]  /*57d0*/  @!P1 SYNCS.PHASECHK.TRANS64 P1, [R2+URZ+0xa040], R21 ;  /* 0x00a04015020095a7 */ /* 0x000ea4000802007f */
[----:B--2---:R-:W-:Y:S05]  /*57e0*/  @!P1 BRA `(.L_x_21) ;  /* 0xfffffffc00f09947 */ /* 0x004fea000383ffff */
[----:B------:R-:W-:Y:S05]  /*57f0*/  BRA `(.L_x_64) ;  /* 0xffffffb800607947 */ /* 0x000fea000383ffff */
.L_x_22:
[----:B--2---:R2:W3:Y:S02]  /*5800*/  SYNCS.PHASECHK.TRANS64.TRYWAIT P1, [R2+URZ+0xa000], R21 ;  /* 0x00a00015020075a7 */ /* 0x0044e4000802017f */
[----:B---3--:R-:W-:Y:S05]  /*5810*/  @!P1 NANOSLEEP.SYNCS 0x989680 ;  /* 0x009896800000995d */ /* 0x008fea0003900000 */
[----:B------:R-:W3:Y:S02]  /*5820*/  @!P1 SYNCS.PHASECHK.TRANS64 P1, [R2+URZ+0xa000], R21 ;  /* 0x00a00015020095a7 */ /* 0x000ee4000802007f */
[----:B---3--:R-:W-:Y:S05]  /*5830*/  @!P1 BRA `(.L_x_22) ;  /* 0xfffffffc00f09947 */ /* 0x008fea000383ffff */
[----:B------:R-:W-:Y:S05]  /*5840*/  BRA `(.L_x_65) ;  /* 0xffffffb800587947 */ /* 0x000fea000383ffff */
.L_x_23:
[----:B--2---:R2:W3:Y:S02]  /*5850*/  SYNCS.PHASECHK.TRANS64.TRYWAIT P6, [R2+URZ+0xa008], R21 ;  /* 0x00a00815020075a7 */ /* 0x0044e400080c017f */
[----:B---3--:R-:W-:Y:S05]  /*5860*/  @!P6 NANOSLEEP.SYNCS 0x989680 ;  /* 0x009896800000e95d */ /* 0x008fea0003900000 */
[----:B------:R-:W3:Y:S02]  /*5870*/  @!P6 SYNCS.PHASECHK.TRANS64 P6, [R2+URZ+0xa008], R21 ;  /* 0x00a008150200e5a7 */ /* 0x000ee400080c007f */
[----:B---3--:R-:W-:Y:S05]  /*5880*/  @!P6 BRA `(.L_x_23) ;  /* 0xfffffffc00f0e947 */ /* 0x008fea000383ffff */
[----:B------:R-:W-:Y:S05]  /*5890*/  BRA `(.L_x_66) ;  /* 0xffffffc000947947 */ /* 0x000fea000383ffff */
.L_x_25:
[----:B-1----:R1:W2:Y:S02]  /*58a0*/  SYNCS.PHASECHK.TRANS64.TRYWAIT P1, [R9+URZ+0xa000], R0 ;  /* 0x00a00000090075a7 */ /* 0x0022a4000802017f */
[----:B--2---:R-:W-:Y:S05]  /*58b0*/  @!P1 NANOSLEEP.SYNCS 0x989680 ;  /* 0x009896800000995d */ /* 0x004fea0003900000 */
[----:B------:R-:W2:Y:S02]  /*58c0*/  @!P1 SYNCS.PHASECHK.TRANS64 P1, [R9+URZ+0xa000], R0 ;  /* 0x00a00000090095a7 */ /* 0x000ea4000802007f */
[----:B--2---:R-:W-:Y:S05]  /*58d0*/  @!P1 BRA `(.L_x_25) ;  /* 0xfffffffc00f09947 */ /* 0x004fea000383ffff */
[----:B------:R-:W-:Y:S05]  /*58e0*/  BRA `(.L_x_67) ;  /* 0xffffffcc00587947 */ /* 0x000fea000383ffff */
.L_x_28:
[----:B-1----:R1:W2:Y:S02]  /*58f0*/  SYNCS.PHASECHK.TRANS64.TRYWAIT P2, [R0+URZ+0xa020], R9 ;  /* 0x00a02009000075a7 */ /* 0x0022a4000804017f */
[----:B--2---:R-:W-:Y:S05]  /*5900*/  @!P2 NANOSLEEP.SYNCS 0x989680 ;  /* 0x009896800000a95d */ /* 0x004fea0003900000 */
[----:B------:R-:W2:Y:S02]  /*5910*/  @!P2 SYNCS.PHASECHK.TRANS64 P2, [R0+URZ+0xa020], R9 ;  /* 0x00a020090000a5a7 */ /* 0x000ea4000804007f */
[----:B--2---:R-:W-:Y:S05]  /*5920*/  @!P2 BRA `(.L_x_28) ;  /* 0xfffffffc00f0a947 */ /* 0x004fea000383ffff */
[----:B------:R-:W-:Y:S05]  /*5930*/  BRA `(.L_x_68) ;  /* 0xffffffcc00dc7947 */ /* 0x000fea000383ffff */
.L_x_31:
[----:B------:R1:W1:Y:S02]  /*5940*/  SYNCS.PHASECHK.TRANS64.TRYWAIT P5, [R20+URZ+0xa000], R21 ;  /* 0x00a00015140075a7 */ /* 0x00026400080a017f */
[----:B-1----:R-:W-:Y:S05]  /*5950*/  @!P5 NANOSLEEP.SYNCS 0x989680 ;  /* 0x009896800000d95d */ /* 0x002fea0003900000 */
[----:B------:R-:W1:Y:S02]  /*5960*/  @!P5 SYNCS.PHASECHK.TRANS64 P5, [R20+URZ+0xa000], R21 ;  /* 0x00a000151400d5a7 */ /* 0x000e6400080a007f */
[----:B-1----:R-:W-:Y:S05]  /*5970*/  @!P5 BRA `(.L_x_31) ;  /* 0xfffffffc00f0d947 */ /* 0x002fea000383ffff */
[----:B------:R-:W-:Y:S05]  /*5980*/  BRA `(.L_x_69) ;  /* 0xffffffd4005c7947 */ /* 0x000fea000383ffff */
.L_x_35:
[----:B-1----:R1:W2:Y:S02]  /*5990*/  SYNCS.PHASECHK.TRANS64.TRYWAIT P1, [R11+URZ+0xa020], R18 ;  /* 0x00a020120b0075a7 */ /* 0x0022a4000802017f */
[----:B--2---:R-:W-:Y:S05]  /*59a0*/  @!P1 NANOSLEEP.SYNCS 0x989680 ;  /* 0x009896800000995d */ /* 0x004fea0003900000 */
[----:B------:R-:W2:Y:S02]  /*59b0*/  @!P1 SYNCS.PHASECHK.TRANS64 P1, [R11+URZ+0xa020], R18 ;  /* 0x00a020120b0095a7 */ /* 0x000ea4000802007f */
[----:B--2---:R-:W-:Y:S05]  /*59c0*/  @!P1 BRA `(.L_x_35) ;  /* 0xfffffffc00f09947 */ /* 0x004fea000383ffff */
[----:B------:R-:W-:Y:S05]  /*59d0*/  BRA `(.L_x_70) ;  /* 0xffffffe400b07947 */ /* 0x000fea000383ffff */
        .weak           $__internal_0_$__cuda_sm20_rcp_rn_f32_slowpath
        .type           $__internal_0_$__cuda_sm20_rcp_rn_f32_slowpath,@function
        .size           $__internal_0_$__cuda_sm20_rcp_rn_f32_slowpath,(.L_x_76 - $__internal_0_$__cuda_sm20_rcp_rn_f32_slowpath)
$__internal_0_$__cuda_sm20_rcp_rn_f32_slowpath:
[----:B------:R-:W-:Y:S01]  /*59e0*/  SHF.L.U32 R3, R4, 0x1, RZ ;  /* 0x0000000104037819 */ /* 0x000fe200000006ff */
[----:B------:R-:W-:Y:S03]  /*59f0*/  BSSY B2, `(.L_x_71) ;  /* 0x0000030000027945 */ /* 0x000fe60003800000 */
[----:B------:R-:W-:-:S04]  /*5a00*/  SHF.R.U32.HI R15, RZ, 0x18, R3 ;  /* 0x00000018ff0f7819 */ /* 0x000fc80000011603 */
[----:B------:R-:W-:-:S13]  /*5a10*/  ISETP.NE.U32.AND P0, PT, R15, RZ, PT ;  /* 0x000000ff0f00720c */ /* 0x000fda0003f05070 */
[----:B------:R-:W-:Y:S05]  /*5a20*/  @P0 BRA `(.L_x_72) ;  /* 0x0000000000280947 */ /* 0x000fea0003800000 */
[----:B------:R-:W-:-:S05]  /*5a30*/  IMAD.SHL.U32 R3, R4, 0x2, RZ ;  /* 0x0000000204037824 */ /* 0x000fca00078e00ff */
[----:B------:R-:W-:-:S13]  /*5a40*/  ISETP.NE.AND P0, PT, R3, RZ, PT ;  /* 0x000000ff0300720c */ /* 0x000fda0003f05270 */
[----:B------:R-:W-:Y:S01]  /*5a50*/  @P0 FFMA R11, R4, 1.84467440737095516160e+19, RZ ;  /* 0x5f800000040b0823 */ /* 0x000fe200000000ff */
[----:B------:R-:W-:Y:S08]  /*5a60*/  @!P0 MUFU.RCP R10, R4 ;  /* 0x00000004000a8308 */ /* 0x000ff00000001000 */
[----:B------:R-:W1:Y:S02]  /*5a70*/  @P0 MUFU.RCP R12, R11 ;  /* 0x0000000b000c0308 */ /* 0x000e640000001000 */
[----:B-1----:R-:W-:-:S04]  /*5a80*/  @P0 FFMA R3, R11, R12, -1 ;  /* 0xbf8000000b030423 */ /* 0x002fc8000000000c */
[----:B------:R-:W-:-:S04]  /*5a90*/  @P0 FADD.FTZ R3, -R3, -RZ ;  /* 0x800000ff03030221 */ /* 0x000fc80000010100 */
[----:B------:R-:W-:-:S04]  /*5aa0*/  @P0 FFMA R3, R12, R3, R12 ;  /* 0x000000030c030223 */ /* 0x000fc8000000000c */
[----:B------:R-:W-:Y:S01]  /*5ab0*/  @P0 FFMA R10, R3, 1.84467440737095516160e+19, RZ ;  /* 0x5f800000030a0823 */ /* 0x000fe200000000ff */
[----:B------:R-:W-:Y:S06]  /*5ac0*/  BRA `(.L_x_73) ;  /* 0x0000000000887947 */ /* 0x000fec0003800000 */
.L_x_72:
[----:B------:R-:W-:-:S04]  /*5ad0*/  IADD3 R20, R15, -0xfd, RZ ;  /* 0xffffff030f147810 */ /* 0x000fc80007ffe0ff */
[----:B------:R-:W-:-:S13]  /*5ae0*/  ISETP.GT.U32.AND P0, PT, R20, 0x1, PT ;  /* 0x000000011400780c */ /* 0x000fda0003f04070 */
[----:B------:R-:W-:Y:S05]  /*5af0*/  @P0 BRA `(.L_x_74) ;  /* 0x0000000000780947 */ /* 0x000fea0003800000 */
[----:B------:R-:W-:Y:S01]  /*5b00*/  LOP3.LUT R3, R4, 0x7fffff, RZ, 0xc0, !PT ;  /* 0x007fffff04037812 */ /* 0x000fe200078ec0ff */
[----:B------:R-:W-:-:S03]  /*5b10*/  IMAD.MOV.U32 R13, RZ, RZ, 0x3 ;  /* 0x00000003ff0d7424 */ /* 0x000fc600078e00ff */
[----:B------:R-:W-:Y:S02]  /*5b20*/  LOP3.LUT R3, R3, 0x3f800000, RZ, 0xfc, !PT ;  /* 0x3f80000003037812 */ /* 0x000fe400078efcff */
[----:B------:R-:W-:Y:S02]  /*5b30*/  SHF.L.U32 R13, R13, R20, RZ ;  /* 0x000000140d0d7219 */ /* 0x000fe400000006ff */
[----:B------:R-:W1:Y:S02]  /*5b40*/  MUFU.RCP R10, R3 ;  /* 0x00000003000a7308 */ /* 0x000e640000001000 */
[----:B-1----:R-:W-:-:S04]  /*5b50*/  FFMA R11, R3, R10, -1 ;  /* 0xbf800000030b7423 */ /* 0x002fc8000000000a */
[----:B------:R-:W-:-:S04]  /*5b60*/  FADD.FTZ R11, -R11, -RZ ;  /* 0x800000ff0b0b7221 */ /* 0x000fc80000010100 */
[CCC-:B------:R-:W-:Y:S01]  /*5b70*/  FFMA.RM R12, R10.reuse, R11.reuse, R10.reuse ;  /* 0x0000000b0a0c7223 */ /* 0x1c0fe2000000400a */
[----:B------:R-:W-:-:S04]  /*5b80*/  FFMA.RP R11, R10, R11, R10 ;  /* 0x0000000b0a0b7223 */ /* 0x000fc8000000800a */
[C---:B------:R-:W-:Y:S02]  /*5b90*/  LOP3.LUT R10, R12.reuse, 0x7fffff, RZ, 0xc0, !PT ;  /* 0x007fffff0c0a7812 */ /* 0x040fe400078ec0ff */
[----:B------:R-:W-:Y:S02]  /*5ba0*/  FSETP.NEU.FTZ.AND P0, PT, R12, R11, PT ;  /* 0x0000000b0c00720b */ /* 0x000fe40003f1d000 */
[----:B------:R-:W-:Y:S02]  /*5bb0*/  LOP3.LUT R10, R10, 0x800000, RZ, 0xfc, !PT ;  /* 0x008000000a0a7812 */ /* 0x000fe400078efcff */
[----:B------:R-:W-:Y:S02]  /*5bc0*/  SEL R11, RZ, 0xffffffff, !P0 ;  /* 0xffffffffff0b7807 */ /* 0x000fe40004000000 */
[----:B------:R-:W-:Y:S02]  /*5bd0*/  LOP3.LUT R13, R13, R10, RZ, 0xc0, !PT ;  /* 0x0000000a0d0d7212 */ /* 0x000fe400078ec0ff */
[----:B------:R-:W-:-:S02]  /*5be0*/  IADD3 R11, -R11, RZ, RZ ;  /* 0x000000ff0b0b7210 */ /* 0x000fc40007ffe1ff */
[-C--:B------:R-:W-:Y:S02]  /*5bf0*/  SHF.R.U32.HI R13, RZ, R20.reuse, R13 ;  /* 0x00000014ff0d7219 */ /* 0x080fe4000001160d */
[----:B------:R-:W-:Y:S02]  /*5c00*/  LOP3.LUT P1, RZ, R11, R20, R10, 0xf8, !PT ;  /* 0x000000140bff7212 */ /* 0x000fe4000782f80a */
[C---:B------:R-:W-:Y:S02]  /*5c10*/  LOP3.LUT P0, RZ, R13.reuse, 0x1, RZ, 0xc0, !PT ;  /* 0x000000010dff7812 */ /* 0x040fe4000780c0ff */
[----:B------:R-:W-:-:S04]  /*5c20*/  LOP3.LUT P2, RZ, R13, 0x2, RZ, 0xc0, !PT ;  /* 0x000000020dff7812 */ /* 0x000fc8000784c0ff */
[----:B------:R-:W-:Y:S02]  /*5c30*/  PLOP3.LUT P0, PT, P0, P1, P2, 0xe0, 0x0 ;  /* 0x000000000000781c */ /* 0x000fe40000703c20 */
[----:B------:R-:W-:Y:S02]  /*5c40*/  LOP3.LUT P1, RZ, R4, 0x7fffff, RZ, 0xc0, !PT ;  /* 0x007fffff04ff7812 */ /* 0x000fe4000782c0ff */
[----:B------:R-:W-:-:S05]  /*5c50*/  SEL R3, RZ, 0x1, !P0 ;  /* 0x00000001ff037807 */ /* 0x000fca0004000000 */
[----:B------:R-:W-:-:S05]  /*5c60*/  IMAD.MOV R3, RZ, RZ, -R3 ;  /* 0x000000ffff037224 */ /* 0x000fca00078e0a03 */
[----:B------:R-:W-:Y:S02]  /*5c70*/  ISETP.GE.AND P0, PT, R3, RZ, PT ;  /* 0x000000ff0300720c */ /* 0x000fe40003f06270 */
[----:B------:R-:W-:-:S04]  /*5c80*/  IADD3 R3, R15, -0xfc, RZ ;  /* 0xffffff040f037810 */ /* 0x000fc80007ffe0ff */
[----:B------:R-:W-:-:S07]  /*5c90*/  SHF.R.U32.HI R3, RZ, R3, R10 ;  /* 0x00000003ff037219 */ /* 0x000fce000001160a */
[----:B------:R-:W-:-:S05]  /*5ca0*/  @!P0 VIADD R3, R3, 0x1 ;  /* 0x0000000103038836 */ /* 0x000fca0000000000 */
[----:B------:R-:W-:-:S04]  /*5cb0*/  @!P1 SHF.L.U32 R3, R3, 0x1, RZ ;  /* 0x0000000103039819 */ /* 0x000fc800000006ff */
[----:B------:R-:W-:Y:S01]  /*5cc0*/  LOP3.LUT R10, R3, 0x80000000, R4, 0xf8, !PT ;  /* 0x80000000030a7812 */ /* 0x000fe200078ef804 */
[----:B------:R-:W-:Y:S06]  /*5cd0*/  BRA `(.L_x_73) ;  /* 0x0000000000047947 */ /* 0x000fec0003800000 */
.L_x_74:
[----:B------:R1:W2:Y:S02]  /*5ce0*/  MUFU.RCP R10, R4 ;  /* 0x00000004000a7308 */ /* 0x0002a40000001000 */
.L_x_73:
[----:B------:R-:W-:Y:S05]  /*5cf0*/  BSYNC B2 ;  /* 0x0000000000027941 */ /* 0x000fea0003800000 */
.L_x_71:
[----:B--2---:R-:W-:Y:S01]  /*5d00*/  IMAD.MOV.U32 R3, RZ, RZ, R10 ;  /* 0x000000ffff037224 */ /* 0x004fe200078e000a */
[----:B------:R-:W-:Y:S02]  /*5d10*/  MOV R10, R14 ;  /* 0x0000000e000a7202 */ /* 0x000fe40000000f00 */
[----:B------:R-:W-:-:S04]  /*5d20*/  MOV R11, 0x0 ;  /* 0x00000000000b7802 */ /* 0x000fc80000000f00 */
[----:B-1----:R-:W-:Y:S05]  /*5d30*/  RET.REL.NODEC R10 `(_ZN7cutlass13device_kernelINS_4fmha6kernel13FmhaKernelTmaINS1_10collective15FmhaMainloopTmaINS_10bfloat16_tEfN4cute5tupleIJNS7_1CILi64EEESA_SA_EEENS4_13DefaultFusionEJEEENS4_15FmhaFwdEpilogueIS6_fSB_EEJEEEEEvNT_6ParamsE) ;  /* 0xffffffa00ab07950 */ /* 0x002fea0003c3ffff */
.L_x_75:
[----:B------:R-:W-:-:S00]  /*5d40*/  BRA `(.L_x_75) ;  /* 0xfffffffc00fc7947 */ /* 0x000fc0000383ffff */
[----:B------:R-:W-:-:S00]  /*5d50*/  NOP ;  /* 0x0000000000007918 */ /* 0x000fc00000000000 */
        /* <DEDUP_REMOVED lines=10> */
.L_x_76:


//--------------------- .nv.global.init           --------------------------
	.section	.nv.global.init,"aw",@progbits
.nv.global.init:
	.type		$str$23,@object
	.size		$str$23,($str$24 - $str$23)
$str$23:
        /*0000*/ 	.byte	0x28, 0x61, 0x64, 0x64, 0x72, 0x65, 0x73, 0x73, 0x20, 0x26, 0x20, 0x6d, 0x61, 0x73, 0x6b, 0x29
        /*0010*/ 	.byte	0x20, 0x3d, 0x3d, 0x20, 0x30, 0x00
	.type		$str$24,@object
	.size		$str$24,(__unnamed_1 - $str$24)
$str$24:
        /*0016*/ 	.byte	0x2f, 0x74, 0x6d, 0x70, 0x2f, 0x63, 0x75, 0x74, 0x6c, 0x61, 0x73, 0x73, 0x5f, 0x73, 0x77, 0x65
        /*0026*/ 	.byte	0x65, 0x70, 0x5f, 0x73, 0x72, 0x63, 0x2f, 0x69, 0x6e, 0x63, 0x6c, 0x75, 0x64, 0x65, 0x2f, 0x63
        /*0036*/ 	.byte	0x75, 0x74, 0x65, 0x2f, 0x70, 0x6f, 0x69, 0x6e, 0x74, 0x65, 0x72, 0x5f, 0x66, 0x6c, 0x61, 0x67
        /*0046*/ 	.byte	0x67, 0x65, 0x64, 0x2e, 0x68, 0x70, 0x70, 0x00
	.type		__unnamed_1,@object
	.size		__unnamed_1,(.L_0 - __unnamed_1)
__unnamed_1:
        /*004e*/ 	.byte	0x61, 0x75, 0x74, 0x6f, 0x20, 0x63, 0x75, 0x74, 0x65, 0x3a, 0x3a, 0x61, 0x73, 0x5f, 0x70, 0x6f
        /* <DEDUP_REMOVED lines=27> */
        /*020e*/ 	.byte	0x32, 0x30, 0x34, 0x38, 0x3e, 0x3e, 0x3e, 0x3e, 0x3e, 0x5d, 0x00
.L_0:


//--------------------- .nv.shared._ZN7cutlass13device_kernelINS_4fmha6kernel13FmhaKernelTmaINS1_10collective15FmhaMainloopTmaINS_10bfloat16_tEfN4cute5tupleIJNS7_1CILi64EEESA_SA_EEENS4_13DefaultFusionEJEEENS4_15FmhaFwdEpilogueIS6_fSB_EEJEEEEEvNT_6ParamsE --------------------------
	.section	.nv.shared._ZN7cutlass13device_kernelINS_4fmha6kernel13FmhaKernelTmaINS1_10collective15FmhaMainloopTmaINS_10bfloat16_tEfN4cute5tupleIJNS7_1CILi64EEESA_SA_EEENS4_13DefaultFusionEJEEENS4_15FmhaFwdEpilogueIS6_fSB_EEJEEEEEvNT_6ParamsE,"aw",@nobits
	.sectionflags	@""
	.align	16
	.zero		1024


//--------------------- .nv.shared.reserved.0     --------------------------
	.section	.nv.shared.reserved.0,"aw",@nobits
	.weak		__nv_reservedSMEM_offset_0_alias
	.size		__nv_reservedSMEM_offset_0_alias, 0, 0
	.other		__nv_reservedSMEM_offset_0_alias,@"STO_CUDA_RESERVED_SHARED STV_DEFAULT"
__nv_reservedSMEM_offset_0_alias:
	.zero		0


//--------------------- .nv.global                --------------------------
	.section	.nv.global,"aw",@nobits
.nv.global:
	.type		_ZN39_INTERNAL_43bee36f_4_k_cu_de2adee1_27514cute1_E,@object
	.size		_ZN39_INTERNAL_43bee36f_4_k_cu_de2adee1_27514cute1_E,(_ZN39_INTERNAL_43bee36f_4_k_cu_de2adee1_27514cuda3std3__45__cpo6cbeginE - _ZN39_INTERNAL_43bee36f_4_k_cu_de2adee1_27514cute1_E)
_ZN39_INTERNAL_43bee36f_4_k_cu_de2adee1_27514cute1_E:
	.zero		1
	.type		_ZN39_INTERNAL_43bee36f_4_k_cu_de2adee1_27514cuda3std3__45__cpo6cbeginE,@object
	.size		_ZN39_INTERNAL_43bee36f_4_k_cu_de2adee1_27514cuda3std3__45__cpo6cbeginE,(_ZN39_INTERNAL_43bee36f_4_k_cu_de2adee1_27514cuda3std3__48in_placeE - _ZN39_INTERNAL_43bee36f_4_k_cu_de2adee1_27514cuda3std3__45__cpo6cbeginE)
_ZN39_INTERNAL_43bee36f_4_k_cu_de2adee1_27514cuda3std3__45__cpo6cbeginE:
	.zero		1
	.type		_ZN39_INTERNAL_43bee36f_4_k_cu_de2adee1_27514cuda3std3__48in_placeE,@object
	.size		_ZN39_INTERNAL_43bee36f_4_k_cu_de2adee1_27514cuda3std3__48in_placeE,(_ZN39_INTERNAL_43bee36f_4_k_cu_de2adee1_27514cuda3std6ranges3__45__cpo9iter_moveE - _ZN39_INTERNAL_43bee36f_4_k_cu_de2adee1_27514cuda3std3__48in_placeE)
_ZN39_INTERNAL_43bee36f_4_k_cu_de2adee1_27514cuda3std3__48in_placeE:
	.zero		1
	.type		_ZN39_INTERNAL_43bee36f_4_k_cu_de2adee1_27514cuda3std6ranges3__45__cpo9iter_moveE,@object
	.size		_ZN39_INTERNAL_43bee36f_4_k_cu_de2adee1_27514cuda3std6ranges3__45__cpo9iter_moveE,(_ZN39_INTERNAL_43bee36f_4_k_cu_de2adee1_27514cuda3std3__45__cpo5beginE - _ZN39_INTERNAL_43bee36f_4_k_cu_de2adee1_27514cuda3std6ranges3__45__cpo9iter_moveE)
_ZN39_INTERNAL_43bee36f_4_k_cu_de2adee1_27514cuda3std6ranges3__45__cpo9iter_moveE:
	.zero		1
	.type		_ZN39_INTERNAL_43bee36f_4_k_cu_de2adee1_27514cuda3std3__45__cpo5beginE,@object
	.size		_ZN39_INTERNAL_43bee36f_4_k_cu_de2adee1_27514cuda3std3__45__cpo5beginE,(_ZN39_INTERNAL_43bee36f_4_k_cu_de2adee1_27514cuda3std3__441_GLOBAL__N__43bee36f_4_k_cu_de2adee1_27516ignoreE - _ZN39_INTERNAL_43bee36f_4_k_cu_de2adee1_27514cuda3std3__45__cpo5beginE)
_ZN39_INTERNAL_43bee36f_4_k_cu_de2adee1_27514cuda3std3__45__cpo5beginE:
	.zero		1
	.type		_ZN39_INTERNAL_43bee36f_4_k_cu_de2adee1_27514cuda3std3__441_GLOBAL__N__43bee36f_4_k_cu_de2adee1_27516ignoreE,@object
	.size		_ZN39_INTERNAL_43bee36f_4_k_cu_de2adee1_27514cuda3std3__441_GLOBAL__N__43bee36f_4_k_cu_de2adee1_27516ignoreE,(_ZN39_INTERNAL_43bee36f_4_k_cu_de2adee1_27514cute7productE - _ZN39_INTERNAL_43bee36f_4_k_cu_de2adee1_27514cuda3std3__441_GLOBAL__N__43bee36f_4_k_cu_de2adee1_27516ignoreE)
_ZN39_INTERNAL_43bee36f_4_k_cu_de2adee1_27514cuda3std3__441_GLOBAL__N__43bee36f_4_k_cu_de2adee1_27516ignoreE:
	.zero		1
	.type		_ZN39_INTERNAL_43bee36f_4_k_cu_de2adee1_27514cute7productE,@object
	.size		_ZN39_INTERNAL_43bee36f_4_k_cu_de2adee1_27514cute7productE,(_ZN39_INTERNAL_43bee36f_4_k_cu_de2adee1_27514cuda3std3__45__cpo3endE - _ZN39_INTERNAL_43bee36f_4_k_cu_de2adee1_27514cute7productE)
_ZN39_INTERNAL_43bee36f_4_k_cu_de2adee1_27514cute7productE:
	.zero		1
	.type		_ZN39_INTERNAL_43bee36f_4_k_cu_de2adee1_27514cuda3std3__45__cpo3endE,@object
	.size		_ZN39_INTERNAL_43bee36f_4_k_cu_de2adee1_27514cuda3std3__45__cpo3endE,(_ZN39_INTERNAL_43bee36f_4_k_cu_de2adee1_27514cuda3std3__419piecewise_constructE - _ZN39_INTERNAL_43bee36f_4_k_cu_de2adee1_27514cuda3std3__45__cpo3endE)
_ZN39_INTERNAL_43bee36f_4_k_cu_de2adee1_27514cuda3std3__45__cpo3endE:
	.zero		1
	.type		_ZN39_INTERNAL_43bee36f_4_k_cu_de2adee1_27514cuda3std3__419piecewise_constructE,@object
	.size		_ZN39_INTERNAL_43bee36f_4_k_cu_de2adee1_27514cuda3std3__419piecewise_constructE,(_ZN39_INTERNAL_43bee36f_4_k_cu_de2adee1_27514cuda3std3__45__cpo4cendE - _ZN39_INTERNAL_43bee36f_4_k_cu_de2adee1_27514cuda3std3__419piecewise_constructE)
_ZN39_INTERNAL_43bee36f_4_k_cu_de2adee1_27514cuda3std3__419piecewise_constructE:
	.zero		1
	.type		_ZN39_INTERNAL_43bee36f_4_k_cu_de2adee1_27514cuda3std3__45__cpo4cendE,@object
	.size		_ZN39_INTERNAL_43bee36f_4_k_cu_de2adee1_27514cuda3std3__45__cpo4cendE,(_ZN39_INTERNAL_43bee36f_4_k_cu_de2adee1_27514cuda3std6ranges3__45__cpo4swapE - _ZN39_INTERNAL_43bee36f_4_k_cu_de2adee1_27514cuda3std3__45__cpo4cendE)
_ZN39_INTERNAL_43bee36f_4_k_cu_de2adee1_27514cuda3std3__45__cpo4cendE:
	.zero		1
	.type		_ZN39_INTERNAL_43bee36f_4_k_cu_de2adee1_27514cuda3std6ranges3__45__cpo4swapE,@object
	.size		_ZN39_INTERNAL_43bee36f_4_k_cu_de2adee1_27514cuda3std6ranges3__45__cpo4swapE,(.L_8 - _ZN39_INTERNAL_43bee36f_4_k_cu_de2adee1_27514cuda3std6ranges3__45__cpo4swapE)
_ZN39_INTERNAL_43bee36f_4_k_cu_de2adee1_27514cuda3std6ranges3__45__cpo4swapE:
	.zero		1
.L_8:


//--------------------- .nv.constant0._ZN7cutlass13device_kernelINS_4fmha6kernel13FmhaKernelTmaINS1_10collective15FmhaMainloopTmaINS_10bfloat16_tEfN4cute5tupleIJNS7_1CILi64EEESA_SA_EEENS4_13DefaultFusionEJEEENS4_15FmhaFwdEpilogueIS6_fSB_EEJEEEEEvNT_6ParamsE --------------------------
	.section	.nv.constant0._ZN7cutlass13device_kernelINS_4fmha6kernel13FmhaKernelTmaINS1_10collective15FmhaMainloopTmaINS_10bfloat16_tEfN4cute5tupleIJNS7_1CILi64EEESA_SA_EEENS4_13DefaultFusionEJEEENS4_15FmhaFwdEpilogueIS6_fSB_EEJEEEEEvNT_6ParamsE,"a",@progbits
	.sectionflags	@""
	.align	4
.nv.constant0._ZN7cutlass13device_kernelINS_4fmha6kernel13FmhaKernelTmaINS1_10collective15FmhaMainloopTmaINS_10bfloat16_tEfN4cute5tupleIJNS7_1CILi64EEESA_SA_EEENS4_13DefaultFusionEJEEENS4_15FmhaFwdEpilogueIS6_fSB_EEJEEEEEvNT_6ParamsE:
	.zero		2688


//--------------------- SYMBOLS --------------------------

	.type		.nv.reservedSmem.offset0,@object
	.size		.nv.reservedSmem.offset0,0x4
	.type		__assertfail,@function
